//
// Generated by NVIDIA NVVM Compiler
//
// Compiler Build ID: CL-36424714
// Cuda compilation tools, release 13.0, V13.0.88
// Based on NVVM 20.0.0
//

.version 9.0
.target sm_100
.address_size 64

	// .globl	_Z19fragment_shader_oldiPfS_S_ii
.func  (.param .b64 func_retval0) __internal_accurate_pow
(
	.param .b64 __internal_accurate_pow_param_0
)
;

.visible .entry _Z19fragment_shader_oldiPfS_S_ii(
	.param .u32 _Z19fragment_shader_oldiPfS_S_ii_param_0,
	.param .u64 .ptr .align 1 _Z19fragment_shader_oldiPfS_S_ii_param_1,
	.param .u64 .ptr .align 1 _Z19fragment_shader_oldiPfS_S_ii_param_2,
	.param .u64 .ptr .align 1 _Z19fragment_shader_oldiPfS_S_ii_param_3,
	.param .u32 _Z19fragment_shader_oldiPfS_S_ii_param_4,
	.param .u32 _Z19fragment_shader_oldiPfS_S_ii_param_5
)
{
	.reg .pred 	%p<39>;
	.reg .b32 	%r<63>;
	.reg .b32 	%f<19>;
	.reg .b64 	%rd<21>;
	.reg .b64 	%fd<52>;

	ld.param.u32 	%r16, [_Z19fragment_shader_oldiPfS_S_ii_param_0];
	ld.param.u64 	%rd9, [_Z19fragment_shader_oldiPfS_S_ii_param_1];
	ld.param.u64 	%rd7, [_Z19fragment_shader_oldiPfS_S_ii_param_2];
	ld.param.u64 	%rd8, [_Z19fragment_shader_oldiPfS_S_ii_param_3];
	ld.param.u32 	%r17, [_Z19fragment_shader_oldiPfS_S_ii_param_4];
	ld.param.u32 	%r18, [_Z19fragment_shader_oldiPfS_S_ii_param_5];
	cvta.to.global.u64 	%rd1, %rd9;
	mov.u32 	%r19, %ctaid.y;
	mov.u32 	%r20, %ntid.y;
	mov.u32 	%r21, %tid.y;
	mad.lo.s32 	%r22, %r19, %r20, %r21;
	mov.u32 	%r23, %ctaid.x;
	mov.u32 	%r24, %ntid.x;
	mov.u32 	%r25, %tid.x;
	mad.lo.s32 	%r26, %r23, %r24, %r25;
	mad.lo.s32 	%r27, %r17, %r22, %r26;
	mul.lo.s32 	%r1, %r27, 3;
	mul.lo.s32 	%r28, %r17, %r18;
	mul.lo.s32 	%r29, %r28, 3;
	setp.ge.s32 	%p2, %r1, %r29;
	@%p2 bra 	$L__BB0_21;
	setp.lt.s32 	%p3, %r16, 1;
	mov.b64 	%rd20, 0;
	@%p3 bra 	$L__BB0_20;
	cvta.to.global.u64 	%rd11, %rd7;
	mul.wide.s32 	%rd12, %r1, 4;
	add.s64 	%rd13, %rd11, %rd12;
	ld.global.f32 	%f1, [%rd13];
	mov.f64 	%fd21, 0d4000000000000000;
	{
	.reg .b32 %temp; 
	mov.b64 	{%temp, %r2}, %fd21;
	}
	and.b32  	%r3, %r2, 2146435072;
	setp.eq.s32 	%p4, %r3, 1062207488;
	setp.lt.s32 	%p5, %r2, 0;
	selp.b32 	%r4, 0, 2146435072, %p5;
	and.b32  	%r31, %r2, 2147483647;
	setp.ne.s32 	%p6, %r31, 1071644672;
	and.pred  	%p1, %p4, %p6;
	or.b32  	%r5, %r4, -2147483648;
	ld.global.f32 	%f2, [%rd13+4];
	ld.global.f32 	%f3, [%rd13+8];
	neg.s32 	%r60, %r16;
	add.s64 	%rd19, %rd1, 4;
	mov.f32 	%f18, 0f3FDDB3D7;
	mov.b32 	%r61, 0;
	mov.u32 	%r62, %r61;
$L__BB0_3:
	setp.lt.s32 	%p7, %r2, 0;
	setp.eq.s32 	%p8, %r3, 1062207488;
	ld.global.f32 	%f10, [%rd19+-4];
	sub.f32 	%f5, %f1, %f10;
	cvt.f64.f32 	%fd1, %f5;
	{
	.reg .b32 %temp; 
	mov.b64 	{%temp, %r10}, %fd1;
	}
	abs.f64 	%fd2, %fd1;
	{ // callseq 0, 0
	.param .b64 param0;
	st.param.f64 	[param0], %fd2;
	.param .b64 retval0;
	call.uni (retval0), 
	__internal_accurate_pow, 
	(
	param0
	);
	ld.param.f64 	%fd22, [retval0];
	} // callseq 0
	setp.lt.s32 	%p10, %r10, 0;
	neg.f64 	%fd24, %fd22;
	selp.f64 	%fd25, %fd24, %fd22, %p8;
	selp.f64 	%fd26, %fd25, %fd22, %p10;
	setp.eq.f32 	%p11, %f5, 0f00000000;
	selp.b32 	%r32, %r10, 0, %p8;
	or.b32  	%r33, %r32, 2146435072;
	selp.b32 	%r34, %r33, %r32, %p7;
	mov.b32 	%r35, 0;
	mov.b64 	%fd27, {%r35, %r34};
	selp.f64 	%fd49, %fd27, %fd26, %p11;
	add.f64 	%fd28, %fd1, 0d4000000000000000;
	{
	.reg .b32 %temp; 
	mov.b64 	{%temp, %r36}, %fd28;
	}
	and.b32  	%r37, %r36, 2146435072;
	setp.ne.s32 	%p12, %r37, 2146435072;
	@%p12 bra 	$L__BB0_8;
	setp.num.f32 	%p13, %f5, %f5;
	@%p13 bra 	$L__BB0_6;
	mov.f64 	%fd29, 0d4000000000000000;
	add.rn.f64 	%fd49, %fd1, %fd29;
	bra.uni 	$L__BB0_8;
$L__BB0_6:
	setp.neu.f64 	%p14, %fd2, 0d7FF0000000000000;
	@%p14 bra 	$L__BB0_8;
	setp.lt.s32 	%p15, %r10, 0;
	selp.b32 	%r38, %r5, %r4, %p1;
	selp.b32 	%r39, %r38, %r4, %p15;
	mov.b32 	%r40, 0;
	mov.b64 	%fd49, {%r40, %r39};
$L__BB0_8:
	setp.lt.s32 	%p16, %r2, 0;
	setp.eq.s32 	%p17, %r3, 1062207488;
	setp.eq.f32 	%p19, %f5, 0f3F800000;
	selp.f64 	%fd7, 0d3FF0000000000000, %fd49, %p19;
	ld.global.f32 	%f11, [%rd19];
	sub.f32 	%f6, %f2, %f11;
	cvt.f64.f32 	%fd8, %f6;
	{
	.reg .b32 %temp; 
	mov.b64 	{%temp, %r11}, %fd8;
	}
	abs.f64 	%fd9, %fd8;
	{ // callseq 1, 0
	.param .b64 param0;
	st.param.f64 	[param0], %fd9;
	.param .b64 retval0;
	call.uni (retval0), 
	__internal_accurate_pow, 
	(
	param0
	);
	ld.param.f64 	%fd30, [retval0];
	} // callseq 1
	setp.lt.s32 	%p20, %r11, 0;
	neg.f64 	%fd32, %fd30;
	selp.f64 	%fd33, %fd32, %fd30, %p17;
	selp.f64 	%fd34, %fd33, %fd30, %p20;
	setp.eq.f32 	%p21, %f6, 0f00000000;
	selp.b32 	%r41, %r11, 0, %p17;
	or.b32  	%r42, %r41, 2146435072;
	selp.b32 	%r43, %r42, %r41, %p16;
	mov.b32 	%r44, 0;
	mov.b64 	%fd35, {%r44, %r43};
	selp.f64 	%fd50, %fd35, %fd34, %p21;
	add.f64 	%fd36, %fd8, 0d4000000000000000;
	{
	.reg .b32 %temp; 
	mov.b64 	{%temp, %r45}, %fd36;
	}
	and.b32  	%r46, %r45, 2146435072;
	setp.ne.s32 	%p22, %r46, 2146435072;
	@%p22 bra 	$L__BB0_13;
	setp.num.f32 	%p23, %f6, %f6;
	@%p23 bra 	$L__BB0_11;
	mov.f64 	%fd37, 0d4000000000000000;
	add.rn.f64 	%fd50, %fd8, %fd37;
	bra.uni 	$L__BB0_13;
$L__BB0_11:
	setp.neu.f64 	%p24, %fd9, 0d7FF0000000000000;
	@%p24 bra 	$L__BB0_13;
	setp.lt.s32 	%p25, %r11, 0;
	selp.b32 	%r47, %r5, %r4, %p1;
	selp.b32 	%r48, %r47, %r4, %p25;
	mov.b32 	%r49, 0;
	mov.b64 	%fd50, {%r49, %r48};
$L__BB0_13:
	setp.lt.s32 	%p26, %r2, 0;
	setp.eq.s32 	%p27, %r3, 1062207488;
	setp.eq.f32 	%p29, %f6, 0f3F800000;
	selp.f64 	%fd38, 0d3FF0000000000000, %fd50, %p29;
	add.f64 	%fd14, %fd7, %fd38;
	ld.global.f32 	%f12, [%rd19+4];
	sub.f32 	%f7, %f3, %f12;
	cvt.f64.f32 	%fd15, %f7;
	{
	.reg .b32 %temp; 
	mov.b64 	{%temp, %r12}, %fd15;
	}
	abs.f64 	%fd16, %fd15;
	{ // callseq 2, 0
	.param .b64 param0;
	st.param.f64 	[param0], %fd16;
	.param .b64 retval0;
	call.uni (retval0), 
	__internal_accurate_pow, 
	(
	param0
	);
	ld.param.f64 	%fd39, [retval0];
	} // callseq 2
	setp.lt.s32 	%p30, %r12, 0;
	neg.f64 	%fd41, %fd39;
	selp.f64 	%fd42, %fd41, %fd39, %p27;
	selp.f64 	%fd43, %fd42, %fd39, %p30;
	setp.eq.f32 	%p31, %f7, 0f00000000;
	selp.b32 	%r50, %r12, 0, %p27;
	or.b32  	%r51, %r50, 2146435072;
	selp.b32 	%r52, %r51, %r50, %p26;
	mov.b32 	%r53, 0;
	mov.b64 	%fd44, {%r53, %r52};
	selp.f64 	%fd51, %fd44, %fd43, %p31;
	add.f64 	%fd45, %fd15, 0d4000000000000000;
	{
	.reg .b32 %temp; 
	mov.b64 	{%temp, %r54}, %fd45;
	}
	and.b32  	%r55, %r54, 2146435072;
	setp.ne.s32 	%p32, %r55, 2146435072;
	@%p32 bra 	$L__BB0_18;
	setp.num.f32 	%p33, %f7, %f7;
	@%p33 bra 	$L__BB0_16;
	mov.f64 	%fd46, 0d4000000000000000;
	add.rn.f64 	%fd51, %fd15, %fd46;
	bra.uni 	$L__BB0_18;
$L__BB0_16:
	setp.neu.f64 	%p34, %fd16, 0d7FF0000000000000;
	@%p34 bra 	$L__BB0_18;
	setp.lt.s32 	%p35, %r12, 0;
	selp.b32 	%r56, %r5, %r4, %p1;
	selp.b32 	%r57, %r56, %r4, %p35;
	mov.b32 	%r58, 0;
	mov.b64 	%fd51, {%r58, %r57};
$L__BB0_18:
	setp.eq.f32 	%p36, %f7, 0f3F800000;
	selp.f64 	%fd47, 0d3FF0000000000000, %fd51, %p36;
	add.f64 	%fd48, %fd14, %fd47;
	cvt.rn.f32.f64 	%f13, %fd48;
	sqrt.rn.f32 	%f14, %f13;
	setp.lt.f32 	%p37, %f14, %f18;
	selp.f32 	%f18, %f14, %f18, %p37;
	selp.b32 	%r62, %r61, %r62, %p37;
	add.s32 	%r61, %r61, 1;
	add.s32 	%r60, %r60, 1;
	setp.ne.s32 	%p38, %r60, 0;
	add.s64 	%rd19, %rd19, 12;
	@%p38 bra 	$L__BB0_3;
	mul.lo.s32 	%r59, %r62, 3;
	cvt.u64.u32 	%rd20, %r59;
$L__BB0_20:
	shl.b64 	%rd14, %rd20, 2;
	add.s64 	%rd15, %rd1, %rd14;
	ld.global.f32 	%f15, [%rd15];
	cvta.to.global.u64 	%rd16, %rd8;
	mul.wide.s32 	%rd17, %r1, 4;
	add.s64 	%rd18, %rd16, %rd17;
	st.global.f32 	[%rd18], %f15;
	ld.global.f32 	%f16, [%rd15+4];
	st.global.f32 	[%rd18+4], %f16;
	ld.global.f32 	%f17, [%rd15+8];
	st.global.f32 	[%rd18+8], %f17;
$L__BB0_21:
	ret;

}
.func  (.param .b64 func_retval0) __internal_accurate_pow(
	.param .b64 __internal_accurate_pow_param_0
)
{
	.reg .pred 	%p<8>;
	.reg .b32 	%r<49>;
	.reg .b32 	%f<3>;
	.reg .b64 	%fd<109>;

	ld.param.f64 	%fd10, [__internal_accurate_pow_param_0];
	{
	.reg .b32 %temp; 
	mov.b64 	{%temp, %r46}, %fd10;
	}
	{
	.reg .b32 %temp; 
	mov.b64 	{%r45, %temp}, %fd10;
	}
	shr.u32 	%r47, %r46, 20;
	setp.gt.u32 	%p1, %r46, 1048575;
	@%p1 bra 	$L__BB1_2;
	mul.f64 	%fd11, %fd10, 0d4350000000000000;
	{
	.reg .b32 %temp; 
	mov.b64 	{%temp, %r46}, %fd11;
	}
	{
	.reg .b32 %temp; 
	mov.b64 	{%r45, %temp}, %fd11;
	}
	shr.u32 	%r16, %r46, 20;
	add.s32 	%r47, %r16, -54;
$L__BB1_2:
	add.s32 	%r48, %r47, -1023;
	and.b32  	%r17, %r46, -2146435073;
	or.b32  	%r18, %r17, 1072693248;
	mov.b64 	%fd107, {%r45, %r18};
	setp.lt.u32 	%p2, %r18, 1073127583;
	@%p2 bra 	$L__BB1_4;
	{
	.reg .b32 %temp; 
	mov.b64 	{%r19, %temp}, %fd107;
	}
	{
	.reg .b32 %temp; 
	mov.b64 	{%temp, %r20}, %fd107;
	}
	add.s32 	%r21, %r20, -1048576;
	mov.b64 	%fd107, {%r19, %r21};
	add.s32 	%r48, %r47, -1022;
$L__BB1_4:
	add.f64 	%fd12, %fd107, 0dBFF0000000000000;
	add.f64 	%fd13, %fd107, 0d3FF0000000000000;
	rcp.approx.ftz.f64 	%fd14, %fd13;
	neg.f64 	%fd15, %fd13;
	fma.rn.f64 	%fd16, %fd15, %fd14, 0d3FF0000000000000;
	fma.rn.f64 	%fd17, %fd16, %fd16, %fd16;
	fma.rn.f64 	%fd18, %fd17, %fd14, %fd14;
	mul.f64 	%fd19, %fd12, %fd18;
	fma.rn.f64 	%fd20, %fd12, %fd18, %fd19;
	mul.f64 	%fd21, %fd20, %fd20;
	fma.rn.f64 	%fd22, %fd21, 0d3EB0F5FF7D2CAFE2, 0d3ED0F5D241AD3B5A;
	fma.rn.f64 	%fd23, %fd22, %fd21, 0d3EF3B20A75488A3F;
	fma.rn.f64 	%fd24, %fd23, %fd21, 0d3F1745CDE4FAECD5;
	fma.rn.f64 	%fd25, %fd24, %fd21, 0d3F3C71C7258A578B;
	fma.rn.f64 	%fd26, %fd25, %fd21, 0d3F6249249242B910;
	fma.rn.f64 	%fd27, %fd26, %fd21, 0d3F89999999999DFB;
	sub.f64 	%fd28, %fd12, %fd20;
	add.f64 	%fd29, %fd28, %fd28;
	neg.f64 	%fd30, %fd20;
	fma.rn.f64 	%fd31, %fd30, %fd12, %fd29;
	mul.f64 	%fd32, %fd18, %fd31;
	fma.rn.f64 	%fd33, %fd21, %fd27, 0d3FB5555555555555;
	mov.f64 	%fd34, 0d3FB5555555555555;
	sub.f64 	%fd35, %fd34, %fd33;
	fma.rn.f64 	%fd36, %fd21, %fd27, %fd35;
	add.f64 	%fd37, %fd36, 0dBC46A4CB00B9E7B0;
	add.f64 	%fd38, %fd33, %fd37;
	sub.f64 	%fd39, %fd33, %fd38;
	add.f64 	%fd40, %fd37, %fd39;
	mul.rn.f64 	%fd41, %fd20, %fd20;
	neg.f64 	%fd42, %fd41;
	fma.rn.f64 	%fd43, %fd20, %fd20, %fd42;
	{
	.reg .b32 %temp; 
	mov.b64 	{%r22, %temp}, %fd32;
	}
	{
	.reg .b32 %temp; 
	mov.b64 	{%temp, %r23}, %fd32;
	}
	add.s32 	%r24, %r23, 1048576;
	mov.b64 	%fd44, {%r22, %r24};
	fma.rn.f64 	%fd45, %fd20, %fd44, %fd43;
	mul.rn.f64 	%fd46, %fd41, %fd20;
	neg.f64 	%fd47, %fd46;
	fma.rn.f64 	%fd48, %fd41, %fd20, %fd47;
	fma.rn.f64 	%fd49, %fd41, %fd32, %fd48;
	fma.rn.f64 	%fd50, %fd45, %fd20, %fd49;
	mul.rn.f64 	%fd51, %fd38, %fd46;
	neg.f64 	%fd52, %fd51;
	fma.rn.f64 	%fd53, %fd38, %fd46, %fd52;
	fma.rn.f64 	%fd54, %fd38, %fd50, %fd53;
	fma.rn.f64 	%fd55, %fd40, %fd46, %fd54;
	add.f64 	%fd56, %fd51, %fd55;
	sub.f64 	%fd57, %fd51, %fd56;
	add.f64 	%fd58, %fd55, %fd57;
	add.f64 	%fd59, %fd20, %fd56;
	sub.f64 	%fd60, %fd20, %fd59;
	add.f64 	%fd61, %fd56, %fd60;
	add.f64 	%fd62, %fd58, %fd61;
	add.f64 	%fd63, %fd32, %fd62;
	add.f64 	%fd64, %fd59, %fd63;
	sub.f64 	%fd65, %fd59, %fd64;
	add.f64 	%fd66, %fd63, %fd65;
	xor.b32  	%r25, %r48, -2147483648;
	mov.b32 	%r26, 1127219200;
	mov.b64 	%fd67, {%r25, %r26};
	mov.b32 	%r27, -2147483648;
	mov.b64 	%fd68, {%r27, %r26};
	sub.f64 	%fd69, %fd67, %fd68;
	fma.rn.f64 	%fd70, %fd69, 0d3FE62E42FEFA39EF, %fd64;
	fma.rn.f64 	%fd71, %fd69, 0dBFE62E42FEFA39EF, %fd70;
	sub.f64 	%fd72, %fd71, %fd64;
	sub.f64 	%fd73, %fd66, %fd72;
	fma.rn.f64 	%fd74, %fd69, 0d3C7ABC9E3B39803F, %fd73;
	add.f64 	%fd75, %fd70, %fd74;
	sub.f64 	%fd76, %fd70, %fd75;
	add.f64 	%fd77, %fd74, %fd76;
	mov.f64 	%fd78, 0d4000000000000000;
	{
	.reg .b32 %temp; 
	mov.b64 	{%temp, %r28}, %fd78;
	}
	{
	.reg .b32 %temp; 
	mov.b64 	{%r29, %temp}, %fd78;
	}
	shl.b32 	%r30, %r28, 1;
	setp.gt.u32 	%p3, %r30, -33554433;
	and.b32  	%r31, %r28, -15728641;
	selp.b32 	%r32, %r31, %r28, %p3;
	mov.b64 	%fd79, {%r29, %r32};
	mul.rn.f64 	%fd80, %fd75, %fd79;
	neg.f64 	%fd81, %fd80;
	fma.rn.f64 	%fd82, %fd75, %fd79, %fd81;
	fma.rn.f64 	%fd83, %fd77, %fd79, %fd82;
	add.f64 	%fd4, %fd80, %fd83;
	sub.f64 	%fd84, %fd80, %fd4;
	add.f64 	%fd5, %fd83, %fd84;
	fma.rn.f64 	%fd85, %fd4, 0d3FF71547652B82FE, 0d4338000000000000;
	{
	.reg .b32 %temp; 
	mov.b64 	{%r13, %temp}, %fd85;
	}
	mov.f64 	%fd86, 0dC338000000000000;
	add.rn.f64 	%fd87, %fd85, %fd86;
	fma.rn.f64 	%fd88, %fd87, 0dBFE62E42FEFA39EF, %fd4;
	fma.rn.f64 	%fd89, %fd87, 0dBC7ABC9E3B39803F, %fd88;
	fma.rn.f64 	%fd90, %fd89, 0d3E5ADE1569CE2BDF, 0d3E928AF3FCA213EA;
	fma.rn.f64 	%fd91, %fd90, %fd89, 0d3EC71DEE62401315;
	fma.rn.f64 	%fd92, %fd91, %fd89, 0d3EFA01997C89EB71;
	fma.rn.f64 	%fd93, %fd92, %fd89, 0d3F2A01A014761F65;
	fma.rn.f64 	%fd94, %fd93, %fd89, 0d3F56C16C1852B7AF;
	fma.rn.f64 	%fd95, %fd94, %fd89, 0d3F81111111122322;
	fma.rn.f64 	%fd96, %fd95, %fd89, 0d3FA55555555502A1;
	fma.rn.f64 	%fd97, %fd96, %fd89, 0d3FC5555555555511;
	fma.rn.f64 	%fd98, %fd97, %fd89, 0d3FE000000000000B;
	fma.rn.f64 	%fd99, %fd98, %fd89, 0d3FF0000000000000;
	fma.rn.f64 	%fd100, %fd99, %fd89, 0d3FF0000000000000;
	{
	.reg .b32 %temp; 
	mov.b64 	{%r14, %temp}, %fd100;
	}
	{
	.reg .b32 %temp; 
	mov.b64 	{%temp, %r15}, %fd100;
	}
	shl.b32 	%r33, %r13, 20;
	add.s32 	%r34, %r33, %r15;
	mov.b64 	%fd108, {%r14, %r34};
	{
	.reg .b32 %temp; 
	mov.b64 	{%temp, %r35}, %fd4;
	}
	mov.b32 	%f2, %r35;
	abs.f32 	%f1, %f2;
	setp.lt.f32 	%p4, %f1, 0f4086232B;
	@%p4 bra 	$L__BB1_7;
	setp.lt.f64 	%p5, %fd4, 0d0000000000000000;
	add.f64 	%fd101, %fd4, 0d7FF0000000000000;
	selp.f64 	%fd108, 0d0000000000000000, %fd101, %p5;
	setp.geu.f32 	%p6, %f1, 0f40874800;
	@%p6 bra 	$L__BB1_7;
	shr.u32 	%r36, %r13, 31;
	add.s32 	%r37, %r13, %r36;
	shr.s32 	%r38, %r37, 1;
	shl.b32 	%r39, %r38, 20;
	add.s32 	%r40, %r15, %r39;
	mov.b64 	%fd102, {%r14, %r40};
	sub.s32 	%r41, %r13, %r38;
	shl.b32 	%r42, %r41, 20;
	add.s32 	%r43, %r42, 1072693248;
	mov.b32 	%r44, 0;
	mov.b64 	%fd103, {%r44, %r43};
	mul.f64 	%fd108, %fd103, %fd102;
$L__BB1_7:
	abs.f64 	%fd104, %fd108;
	setp.eq.f64 	%p7, %fd104, 0d7FF0000000000000;
	fma.rn.f64 	%fd105, %fd108, %fd5, %fd108;
	selp.f64 	%fd106, %fd108, %fd105, %p7;
	st.param.f64 	[func_retval0], %fd106;
	ret;

}


// ===== COMPILED SASS (sm_100) =====

	.target	sm_100

	.elftype	@"ET_EXEC"


//--------------------- .note.nv.tkinfo           --------------------------
	.section	.note.nv.tkinfo,"",@"SHT_NOTE"
	.sectionflags	@"SHF_NOTE_NV_TKINFO"
	.tkinfo
        /*0018*/ 	.word	0x00000002
        /*0030*/ 	.string	""
        /*0030*/ 	.string	"ptxas"
        /*0030*/ 	.string	"Cuda compilation tools, release 13.0, V13.0.88"
        /*0030*/ 	.string	"Build cuda_13.0.r13.0/compiler.36424714_0"
        /*0030*/ 	.string	"-arch sm_100 -m 64 "



//--------------------- .note.nv.cuinfo           --------------------------
	.section	.note.nv.cuinfo,"",@"SHT_NOTE"
	.sectionflags	@"SHF_NOTE_NV_CUINFO"
        /*0018*/ 	.short	0x0002
        /*001a*/ 	.short	0x0064
        /*001c*/ 	.short	0x0082
	.zero		2


//--------------------- .nv.info                  --------------------------
	.section	.nv.info,"",@"SHT_CUDA_INFO"
	.align	4


	//----- nvinfo : EIATTR_REGCOUNT
	.align		4
        /*0000*/ 	.byte	0x04, 0x2f
        /*0002*/ 	.short	(.L_1 - .L_0)
	.align		4
.L_0:
        /*0004*/ 	.word	index@(_Z19fragment_shader_oldiPfS_S_ii)
        /*0008*/ 	.word	0x00000028


	//----- nvinfo : EIATTR_FRAME_SIZE
	.align		4
.L_1:
        /*000c*/ 	.byte	0x04, 0x11
        /*000e*/ 	.short	(.L_3 - .L_2)
	.align		4
.L_2:
        /*0010*/ 	.word	index@($_Z19fragment_shader_oldiPfS_S_ii$__internal_accurate_pow)
        /*0014*/ 	.word	0x00000000


	//----- nvinfo : EIATTR_FRAME_SIZE
	.align		4
.L_3:
        /*0018*/ 	.byte	0x04, 0x11
        /*001a*/ 	.short	(.L_5 - .L_4)
	.align		4
.L_4:
        /*001c*/ 	.word	index@($__internal_0_$__cuda_sm20_sqrt_rn_f32_slowpath)
        /*0020*/ 	.word	0x00000000


	//----- nvinfo : EIATTR_FRAME_SIZE
	.align		4
.L_5:
        /*0024*/ 	.byte	0x04, 0x11
        /*0026*/ 	.short	(.L_7 - .L_6)
	.align		4
.L_6:
        /*0028*/ 	.word	index@(_Z19fragment_shader_oldiPfS_S_ii)
        /*002c*/ 	.word	0x00000000


	//----- nvinfo : EIATTR_MIN_STACK_SIZE
	.align		4
.L_7:
        /*0030*/ 	.byte	0x04, 0x12
        /*0032*/ 	.short	(.L_9 - .L_8)
	.align		4
.L_8:
        /*0034*/ 	.word	index@(_Z19fragment_shader_oldiPfS_S_ii)
        /*0038*/ 	.word	0x00000000
.L_9:


//--------------------- .nv.compat                --------------------------
	.section	.nv.compat,"",@"SHT_CUDA_COMPAT_INFO"
	.align	4
        /*0000*/ 	.byte	0x02, 0x09, 0x00, 0x00, 0x02, 0x02, 0x01, 0x00, 0x02, 0x05, 0x05, 0x00, 0x03, 0x07, 0x01, 0x01
        /*0010*/ 	.byte	0x02, 0x03, 0x00, 0x00, 0x02, 0x06, 0x01, 0x00, 0x04, 0x0b, 0x08, 0x00, 0x01, 0x00, 0x00, 0x00
        /*0020*/ 	.byte	0x00, 0x00, 0x00, 0x00


//--------------------- .nv.info._Z19fragment_shader_oldiPfS_S_ii --------------------------
	.section	.nv.info._Z19fragment_shader_oldiPfS_S_ii,"",@"SHT_CUDA_INFO"
	.sectionflags	@""
	.align	4


	//----- nvinfo : EIATTR_CUDA_API_VERSION
	.align		4
        /*0000*/ 	.byte	0x04, 0x37
        /*0002*/ 	.short	(.L_11 - .L_10)
.L_10:
        /*0004*/ 	.word	0x00000082


	//----- nvinfo : EIATTR_KPARAM_INFO
	.align		4
.L_11:
        /*0008*/ 	.byte	0x04, 0x17
        /*000a*/ 	.short	(.L_13 - .L_12)
.L_12:
        /*000c*/ 	.word	0x00000000
        /*0010*/ 	.short	0x0005
        /*0012*/ 	.short	0x0024
        /*0014*/ 	.byte	0x00, 0xf0, 0x11, 0x00


	//----- nvinfo : EIATTR_KPARAM_INFO
	.align		4
.L_13:
        /*0018*/ 	.byte	0x04, 0x17
        /*001a*/ 	.short	(.L_15 - .L_14)
.L_14:
        /*001c*/ 	.word	0x00000000
        /*0020*/ 	.short	0x0004
        /*0022*/ 	.short	0x0020
        /*0024*/ 	.byte	0x00, 0xf0, 0x11, 0x00


	//----- nvinfo : EIATTR_KPARAM_INFO
	.align		4
.L_15:
        /*0028*/ 	.byte	0x04, 0x17
        /*002a*/ 	.short	(.L_17 - .L_16)
.L_16:
        /*002c*/ 	.word	0x00000000
        /*0030*/ 	.short	0x0003
        /*0032*/ 	.short	0x0018
        /*0034*/ 	.byte	0x00, 0xf5, 0x21, 0x00


	//----- nvinfo : EIATTR_KPARAM_INFO
	.align		4
.L_17:
        /*0038*/ 	.byte	0x04, 0x17
        /*003a*/ 	.short	(.L_19 - .L_18)
.L_18:
        /*003c*/ 	.word	0x00000000
        /*0040*/ 	.short	0x0002
        /*0042*/ 	.short	0x0010
        /*0044*/ 	.byte	0x00, 0xf5, 0x21, 0x00


	//----- nvinfo : EIATTR_KPARAM_INFO
	.align		4
.L_19:
        /*0048*/ 	.byte	0x04, 0x17
        /*004a*/ 	.short	(.L_21 - .L_20)
.L_20:
        /*004c*/ 	.word	0x00000000
        /*0050*/ 	.short	0x0001
        /*0052*/ 	.short	0x0008
        /*0054*/ 	.byte	0x00, 0xf5, 0x21, 0x00


	//----- nvinfo : EIATTR_KPARAM_INFO
	.align		4
.L_21:
        /*0058*/ 	.byte	0x04, 0x17
        /*005a*/ 	.short	(.L_23 - .L_22)
.L_22:
        /*005c*/ 	.word	0x00000000
        /*0060*/ 	.short	0x0000
        /*0062*/ 	.short	0x0000
        /*0064*/ 	.byte	0x00, 0xf0, 0x11, 0x00


	//----- nvinfo : EIATTR_SPARSE_MMA_MASK
	.align		4
.L_23:
        /*0068*/ 	.byte	0x03, 0x50
        /*006a*/ 	.short	0x0000


	//----- nvinfo : EIATTR_MAXREG_COUNT
	.align		4
        /*006c*/ 	.byte	0x03, 0x1b
        /*006e*/ 	.short	0x00ff


	//----- nvinfo : EIATTR_MERCURY_ISA_VERSION
	.align		4
        /*0070*/ 	.byte	0x03, 0x5f
        /*0072*/ 	.short	0x0101


	//----- nvinfo : EIATTR_VRC_CTA_INIT_COUNT
	.align		4
        /*0074*/ 	.byte	0x02, 0x4a
	.zero		1
	.zero		1


	//----- nvinfo : EIATTR_EXIT_INSTR_OFFSETS
	.align		4
        /*0078*/ 	.byte	0x04, 0x1c
        /*007a*/ 	.short	(.L_25 - .L_24)


	//   ....[0]....
.L_24:
        /*007c*/ 	.word	0x000000f0


	//   ....[1]....
        /*0080*/ 	.word	0x00000a00


	//----- nvinfo : EIATTR_CRS_STACK_SIZE
	.align		4
.L_25:
        /*0084*/ 	.byte	0x04, 0x1e
        /*0086*/ 	.short	(.L_27 - .L_26)
.L_26:
        /*0088*/ 	.word	0x00000000


	//----- nvinfo : EIATTR_CBANK_PARAM_SIZE
	.align		4
.L_27:
        /*008c*/ 	.byte	0x03, 0x19
        /*008e*/ 	.short	0x0028


	//----- nvinfo : EIATTR_PARAM_CBANK
	.align		4
        /*0090*/ 	.byte	0x04, 0x0a
        /*0092*/ 	.short	(.L_29 - .L_28)
	.align		4
.L_28:
        /*0094*/ 	.word	index@(.nv.constant0._Z19fragment_shader_oldiPfS_S_ii)
        /*0098*/ 	.short	0x0380
        /*009a*/ 	.short	0x0028


	//----- nvinfo : EIATTR_SW_WAR
	.align		4
.L_29:
        /*009c*/ 	.byte	0x04, 0x36
        /*009e*/ 	.short	(.L_31 - .L_30)
.L_30:
        /*00a0*/ 	.word	0x00000008
.L_31:


//--------------------- .nv.callgraph             --------------------------
	.section	.nv.callgraph,"",@"SHT_CUDA_CALLGRAPH"
	.align	4
	.sectionentsize	8
	.align		4
        /*0000*/ 	.word	0x00000000
	.align		4
        /*0004*/ 	.word	0xffffffff
	.align		4
        /*0008*/ 	.word	0x00000000
	.align		4
        /*000c*/ 	.word	0xfffffffe
	.align		4
        /*0010*/ 	.word	0x00000000
	.align		4
        /*0014*/ 	.word	0xfffffffd
	.align		4
        /*0018*/ 	.word	0x00000000
	.align		4
        /*001c*/ 	.word	0xfffffffc


//--------------------- .text._Z19fragment_shader_oldiPfS_S_ii --------------------------
	.section	.text._Z19fragment_shader_oldiPfS_S_ii,"ax",@progbits
	.align	128
        .global         _Z19fragment_shader_oldiPfS_S_ii
        .type           _Z19fragment_shader_oldiPfS_S_ii,@function
        .size           _Z19fragment_shader_oldiPfS_S_ii,(.L_x_19 - _Z19fragment_shader_oldiPfS_S_ii)
        .other          _Z19fragment_shader_oldiPfS_S_ii,@"STO_CUDA_ENTRY STV_DEFAULT"
_Z19fragment_shader_oldiPfS_S_ii:
.text._Z19fragment_shader_oldiPfS_S_ii:
[----:B------:R-:W-:Y:S01]  /*0000*/  LDC R1, c[0x0][0x37c] ;  /* 0x0000df00ff017b82 */ /* 0x000fe20000000800 */
[----:B------:R-:W0:Y:S07]  /*0010*/  S2R R3, SR_TID.Y ;  /* 0x0000000000037919 */ /* 0x000e2e0000002200 */
[----:B------:R-:W0:Y:S01]  /*0020*/  S2UR UR4, SR_CTAID.Y ;  /* 0x00000000000479c3 */ /* 0x000e220000002600 */
[----:B------:R-:W1:Y:S01]  /*0030*/  LDCU.64 UR6, c[0x0][0x3a0] ;  /* 0x00007400ff0677ac */ /* 0x000e620008000a00 */
[----:B------:R-:W2:Y:S06]  /*0040*/  S2R R5, SR_TID.X ;  /* 0x0000000000057919 */ /* 0x000eac0000002100 */
[----:B------:R-:W0:Y:S08]  /*0050*/  LDC R0, c[0x0][0x364] ;  /* 0x0000d900ff007b82 */ /* 0x000e300000000800 */
[----:B------:R-:W2:Y:S08]  /*0060*/  S2UR UR5, SR_CTAID.X ;  /* 0x00000000000579c3 */ /* 0x000eb00000002500 */
[----:B------:R-:W2:Y:S01]  /*0070*/  LDC R2, c[0x0][0x360] ;  /* 0x0000d800ff027b82 */ /* 0x000ea20000000800 */
[----:B0-----:R-:W-:Y:S01]  /*0080*/  IMAD R0, R0, UR4, R3 ;  /* 0x0000000400007c24 */ /* 0x001fe2000f8e0203 */
[----:B-1----:R-:W-:-:S04]  /*0090*/  UIMAD UR4, UR6, UR7, URZ ;  /* 0x00000007060472a4 */ /* 0x002fc8000f8e02ff */
[----:B------:R-:W-:Y:S01]  /*00a0*/  UIMAD UR4, UR4, 0x3, URZ ;  /* 0x00000003040478a4 */ /* 0x000fe2000f8e02ff */
[----:B--2---:R-:W-:-:S04]  /*00b0*/  IMAD R3, R2, UR5, R5 ;  /* 0x0000000502037c24 */ /* 0x004fc8000f8e0205 */
[----:B------:R-:W-:-:S04]  /*00c0*/  IMAD R0, R0, UR6, R3 ;  /* 0x0000000600007c24 */ /* 0x000fc8000f8e0203 */
[----:B------:R-:W-:-:S05]  /*00d0*/  IMAD R2, R0, 0x3, RZ ;  /* 0x0000000300027824 */ /* 0x000fca00078e02ff */
[----:B------:R-:W-:-:S13]  /*00e0*/  ISETP.GE.AND P0, PT, R2, UR4, PT ;  /* 0x0000000402007c0c */ /* 0x000fda000bf06270 */
[----:B------:R-:W-:Y:S05]  /*00f0*/  @P0 EXIT ;  /* 0x000000000000094d */ /* 0x000fea0003800000 */
[----:B------:R-:W0:Y:S01]  /*0100*/  LDCU UR4, c[0x0][0x380] ;  /* 0x00007000ff0477ac */ /* 0x000e220008000800 */
[----:B------:R-:W-:Y:S01]  /*0110*/  CS2R R34, SRZ ;  /* 0x0000000000227805 */ /* 0x000fe2000001ff00 */
[----:B------:R-:W1:Y:S01]  /*0120*/  LDCU.64 UR8, c[0x0][0x358] ;  /* 0x00006b00ff0877ac */ /* 0x000e620008000a00 */
[----:B0-----:R-:W-:-:S09]  /*0130*/  UISETP.GE.AND UP0, UPT, UR4, 0x1, UPT ;  /* 0x000000010400788c */ /* 0x001fd2000bf06270 */
[----:B-1----:R-:W-:Y:S05]  /*0140*/  BRA.U !UP0, `(.L_x_0) ;  /* 0x0000000908007547 */ /* 0x002fea000b800000 */
[----:B------:R-:W0:Y:S01]  /*0150*/  LDC.64 R6, c[0x0][0x390] ;  /* 0x0000e400ff067b82 */ /* 0x000e220000000a00 */
[----:B------:R-:W1:Y:S01]  /*0160*/  LDCU.64 UR6, c[0x0][0x388] ;  /* 0x00007100ff0677ac */ /* 0x000e620008000a00 */
[----:B0-----:R-:W-:-:S05]  /*0170*/  IMAD.WIDE R6, R2, 0x4, R6 ;  /* 0x0000000402067825 */ /* 0x001fca00078e0206 */
[----:B------:R0:W5:Y:S04]  /*0180*/  LDG.E R3, desc[UR8][R6.64] ;  /* 0x0000000806037981 */ /* 0x000168000c1e1900 */
[----:B------:R0:W5:Y:S04]  /*0190*/  LDG.E R4, desc[UR8][R6.64+0x4] ;  /* 0x0000040806047981 */ /* 0x000168000c1e1900 */
[----:B------:R0:W5:Y:S01]  /*01a0*/  LDG.E R5, desc[UR8][R6.64+0x8] ;  /* 0x0000080806057981 */ /* 0x000162000c1e1900 */
[----:B-1----:R-:W-:Y:S01]  /*01b0*/  UIADD3 UR5, UP0, UPT, UR6, 0x4, URZ ;  /* 0x0000000406057890 */ /* 0x002fe2000ff1e0ff */
[----:B------:R-:W-:Y:S01]  /*01c0*/  IMAD.MOV.U32 R32, RZ, RZ, 0x3fddb3d7 ;  /* 0x3fddb3d7ff207424 */ /* 0x000fe200078e00ff */
[----:B------:R-:W-:Y:S01]  /*01d0*/  UIADD3 UR4, UPT, UPT, -UR4, URZ, URZ ;  /* 0x000000ff04047290 */ /* 0x000fe2000fffe1ff */
[----:B------:R-:W-:Y:S01]  /*01e0*/  IMAD.MOV.U32 R33, RZ, RZ, RZ ;  /* 0x000000ffff217224 */ /* 0x000fe200078e00ff */
[----:B------:R-:W-:Y:S01]  /*01f0*/  UIADD3.X UR6, UPT, UPT, URZ, UR7, URZ, UP0, !UPT ;  /* 0x00000007ff067290 */ /* 0x000fe200087fe4ff */
[----:B------:R-:W-:-:S02]  /*0200*/  IMAD.MOV.U32 R34, RZ, RZ, RZ ;  /* 0x000000ffff227224 */ /* 0x000fc400078e00ff */
[----:B------:R-:W-:-:S03]  /*0210*/  IMAD.U32 R0, RZ, RZ, UR5 ;  /* 0x00000005ff007e24 */ /* 0x000fc6000f8e00ff */
[----:B0-----:R-:W-:-:S07]  /*0220*/  IMAD.U32 R9, RZ, RZ, UR6 ;  /* 0x00000006ff097e24 */ /* 0x001fce000f8e00ff */
.L_x_14:
[----:B------:R-:W-:Y:S01]  /*0230*/  MOV R6, R0 ;  /* 0x0000000000067202 */ /* 0x000fe20000000f00 */
[----:B------:R-:W-:-:S05]  /*0240*/  IMAD.MOV.U32 R7, RZ, RZ, R9 ;  /* 0x000000ffff077224 */ /* 0x000fca00078e0009 */
[----:B------:R-:W2:Y:S01]  /*0250*/  LDG.E R12, desc[UR8][R6.64+-0x4] ;  /* 0xfffffc08060c7981 */ /* 0x000ea2000c1e1900 */
[----:B------:R-:W-:Y:S01]  /*0260*/  BSSY.RECONVERGENT B0, `(.L_x_1) ;  /* 0x0000007000007945 */ /* 0x000fe20003800200 */
[----:B------:R-:W-:Y:S01]  /*0270*/  MOV R0, 0x2d0 ;  /* 0x000002d000007802 */ /* 0x000fe20000000f00 */
[----:B--2--5:R-:W-:-:S04]  /*0280*/  FADD R12, R3, -R12 ;  /* 0x8000000c030c7221 */ /* 0x024fc80000000000 */
[----:B------:R-:W0:Y:S02]  /*0290*/  F2F.F64.F32 R10, R12 ;  /* 0x0000000c000a7310 */ /* 0x000e240000201800 */
[----:B0-----:R-:W-:-:S10]  /*02a0*/  DADD R16, -RZ, |R10| ;  /* 0x00000000ff107229 */ /* 0x001fd4000000050a */
[----:B------:R-:W-:-:S07]  /*02b0*/  IMAD.MOV.U32 R37, RZ, RZ, R17 ;  /* 0x000000ffff257224 */ /* 0x000fce00078e0011 */
[----:B------:R-:W-:Y:S05]  /*02c0*/  CALL.REL.NOINC `($_Z19fragment_shader_oldiPfS_S_ii$__internal_accurate_pow) ;  /* 0x0000000800307944 */ /* 0x000fea0003c00000 */
[----:B------:R-:W-:Y:S05]  /*02d0*/  BSYNC.RECONVERGENT B0 ;  /* 0x0000000000007941 */ /* 0x000fea0003800200 */
.L_x_1:
[----:B------:R-:W2:Y:S01]  /*02e0*/  LDG.E R35, desc[UR8][R6.64] ;  /* 0x0000000806237981 */ /* 0x000ea2000c1e1900 */
[----:B------:R-:W-:Y:S01]  /*02f0*/  DADD R14, R10, 2 ;  /* 0x400000000a0e7429 */ /* 0x000fe20000000000 */
[C---:B------:R-:W-:Y:S01]  /*0300*/  FSETP.NEU.AND P1, PT, R12.reuse, RZ, PT ;  /* 0x000000ff0c00720b */ /* 0x040fe20003f2d000 */
[----:B------:R-:W-:Y:S01]  /*0310*/  BSSY.RECONVERGENT B0, `(.L_x_2) ;  /* 0x0000011000007945 */ /* 0x000fe20003800200 */
[----:B------:R-:W-:-:S07]  /*0320*/  FSETP.NEU.AND P0, PT, R12, 1, PT ;  /* 0x3f8000000c00780b */ /* 0x000fce0003f0d000 */
[----:B------:R-:W-:Y:S02]  /*0330*/  LOP3.LUT R14, R15, 0x7ff00000, RZ, 0xc0, !PT ;  /* 0x7ff000000f0e7812 */ /* 0x000fe400078ec0ff */
[----:B------:R-:W-:Y:S02]  /*0340*/  FSEL R15, R20, RZ, P1 ;  /* 0x000000ff140f7208 */ /* 0x000fe40000800000 */
[----:B------:R-:W-:Y:S02]  /*0350*/  ISETP.NE.AND P2, PT, R14, 0x7ff00000, PT ;  /* 0x7ff000000e00780c */ /* 0x000fe40003f45270 */
[----:B------:R-:W-:Y:S01]  /*0360*/  FSEL R14, R16, RZ, P1 ;  /* 0x000000ff100e7208 */ /* 0x000fe20000800000 */
[----:B--2---:R-:W-:-:S04]  /*0370*/  FADD R35, R4, -R35 ;  /* 0x8000002304237221 */ /* 0x004fc80000000000 */
[----:B------:R-:W0:Y:S02]  /*0380*/  F2F.F64.F32 R8, R35 ;  /* 0x0000002300087310 */ /* 0x000e240000201800 */
[----:B0-----:R-:W-:-:S10]  /*0390*/  DADD R36, -RZ, |R8| ;  /* 0x00000000ff247229 */ /* 0x001fd40000000508 */
[----:B------:R-:W-:Y:S01]  /*03a0*/  IMAD.MOV.U32 R16, RZ, RZ, R36 ;  /* 0x000000ffff107224 */ /* 0x000fe200078e0024 */
[----:B------:R-:W-:Y:S06]  /*03b0*/  @P2 BRA `(.L_x_3) ;  /* 0x0000000000182947 */ /* 0x000fec0003800000 */
[----:B------:R-:W-:-:S13]  /*03c0*/  FSETP.NAN.AND P1, PT, R12, R12, PT ;  /* 0x0000000c0c00720b */ /* 0x000fda0003f28000 */
[----:B------:R-:W-:Y:S01]  /*03d0*/  @P1 DADD R14, R10, 2 ;  /* 0x400000000a0e1429 */ /* 0x000fe20000000000 */
[----:B------:R-:W-:Y:S10]  /*03e0*/  @P1 BRA `(.L_x_3) ;  /* 0x00000000000c1947 */ /* 0x000ff40003800000 */
[----:B------:R-:W-:-:S14]  /*03f0*/  DSETP.NEU.AND P1, PT, |R10|, +INF , PT ;  /* 0x7ff000000a00742a */ /* 0x000fdc0003f2d200 */
[----:B------:R-:W-:Y:S02]  /*0400*/  @!P1 IMAD.MOV.U32 R14, RZ, RZ, 0x0 ;  /* 0x00000000ff0e9424 */ /* 0x000fe400078e00ff */
[----:B------:R-:W-:-:S07]  /*0410*/  @!P1 IMAD.MOV.U32 R15, RZ, RZ, 0x7ff00000 ;  /* 0x7ff00000ff0f9424 */ /* 0x000fce00078e00ff */
.L_x_3:
[----:B------:R-:W-:Y:S05]  /*0420*/  BSYNC.RECONVERGENT B0 ;  /* 0x0000000000007941 */ /* 0x000fea0003800200 */
.L_x_2:
[----:B------:R-:W-:Y:S01]  /*0430*/  BSSY.RECONVERGENT B0, `(.L_x_4) ;  /* 0x0000005000007945 */ /* 0x000fe20003800200 */
[----:B------:R-:W-:Y:S02]  /*0440*/  FSEL R10, R14, RZ, P0 ;  /* 0x000000ff0e0a7208 */ /* 0x000fe40000000000 */
[----:B------:R-:W-:Y:S02]  /*0450*/  FSEL R11, R15, 1.875, P0 ;  /* 0x3ff000000f0b7808 */ /* 0x000fe40000000000 */
[----:B------:R-:W-:-:S07]  /*0460*/  MOV R0, 0x480 ;  /* 0x0000048000007802 */ /* 0x000fce0000000f00 */
[----:B------:R-:W-:Y:S05]  /*0470*/  CALL.REL.NOINC `($_Z19fragment_shader_oldiPfS_S_ii$__internal_accurate_pow) ;  /* 0x0000000400c47944 */ /* 0x000fea0003c00000 */
[----:B------:R-:W-:Y:S05]  /*0480*/  BSYNC.RECONVERGENT B0 ;  /* 0x0000000000007941 */ /* 0x000fea0003800200 */
.L_x_4:
[----:B------:R-:W2:Y:S01]  /*0490*/  LDG.E R36, desc[UR8][R6.64+0x4] ;  /* 0x0000040806247981 */ /* 0x000ea2000c1e1900 */
[----:B------:R-:W-:Y:S01]  /*04a0*/  DADD R14, R8, 2 ;  /* 0x40000000080e7429 */ /* 0x000fe20000000000 */
[C---:B------:R-:W-:Y:S01]  /*04b0*/  FSETP.NEU.AND P1, PT, R35.reuse, RZ, PT ;  /* 0x000000ff2300720b */ /* 0x040fe20003f2d000 */
[----:B------:R-:W-:Y:S01]  /*04c0*/  BSSY.RECONVERGENT B0, `(.L_x_5) ;  /* 0x0000010000007945 */ /* 0x000fe20003800200 */
[----:B------:R-:W-:Y:S02]  /*04d0*/  FSETP.NEU.AND P0, PT, R35, 1, PT ;  /* 0x3f8000002300780b */ /* 0x000fe40003f0d000 */
[----:B------:R-:W-:Y:S02]  /*04e0*/  FSEL R16, R16, RZ, P1 ;  /* 0x000000ff10107208 */ /* 0x000fe40000800000 */
[----:B------:R-:W-:-:S03]  /*04f0*/  FSEL R17, R20, RZ, P1 ;  /* 0x000000ff14117208 */ /* 0x000fc60000800000 */
[----:B------:R-:W-:-:S04]  /*0500*/  LOP3.LUT R14, R15, 0x7ff00000, RZ, 0xc0, !PT ;  /* 0x7ff000000f0e7812 */ /* 0x000fc800078ec0ff */
[----:B------:R-:W-:Y:S01]  /*0510*/  ISETP.NE.AND P2, PT, R14, 0x7ff00000, PT ;  /* 0x7ff000000e00780c */ /* 0x000fe20003f45270 */
[----:B--2---:R-:W-:-:S04]  /*0520*/  FADD R36, R5, -R36 ;  /* 0x8000002405247221 */ /* 0x004fc80000000000 */
[----:B------:R-:W0:Y:S02]  /*0530*/  F2F.F64.F32 R12, R36 ;  /* 0x00000024000c7310 */ /* 0x000e240000201800 */
[----:B0-----:R-:W-:-:S06]  /*0540*/  DADD R14, -RZ, |R12| ;  /* 0x00000000ff0e7229 */ /* 0x001fcc000000050c */
[----:B------:R-:W-:Y:S05]  /*0550*/  @P2 BRA `(.L_x_6) ;  /* 0x0000000000182947 */ /* 0x000fea0003800000 */
[----:B------:R-:W-:-:S13]  /*0560*/  FSETP.NAN.AND P1, PT, R35, R35, PT ;  /* 0x000000232300720b */ /* 0x000fda0003f28000 */
[----:B------:R-:W-:Y:S01]  /*0570*/  @P1 DADD R16, R8, 2 ;  /* 0x4000000008101429 */ /* 0x000fe20000000000 */
[----:B------:R-:W-:Y:S10]  /*0580*/  @P1 BRA `(.L_x_6) ;  /* 0x00000000000c1947 */ /* 0x000ff40003800000 */
[----:B------:R-:W-:-:S14]  /*0590*/  DSETP.NEU.AND P1, PT, |R8|, +INF , PT ;  /* 0x7ff000000800742a */ /* 0x000fdc0003f2d200 */
[----:B------:R-:W-:Y:S01]  /*05a0*/  @!P1 MOV R16, 0x0 ;  /* 0x0000000000109802 */ /* 0x000fe20000000f00 */
[----:B------:R-:W-:-:S07]  /*05b0*/  @!P1 IMAD.MOV.U32 R17, RZ, RZ, 0x7ff00000 ;  /* 0x7ff00000ff119424 */ /* 0x000fce00078e00ff */
.L_x_6:
[----:B------:R-:W-:Y:S05]  /*05c0*/  BSYNC.RECONVERGENT B0 ;  /* 0x0000000000007941 */ /* 0x000fea0003800200 */
.L_x_5:
[----:B------:R-:W-:Y:S01]  /*05d0*/  FSEL R8, R16, RZ, P0 ;  /* 0x000000ff10087208 */ /* 0x000fe20000000000 */
[----:B------:R-:W-:Y:S01]  /*05e0*/  BSSY.RECONVERGENT B0, `(.L_x_7) ;  /* 0x0000007000007945 */ /* 0x000fe20003800200 */
[----:B------:R-:W-:Y:S01]  /*05f0*/  FSEL R9, R17, 1.875, P0 ;  /* 0x3ff0000011097808 */ /* 0x000fe20000000000 */
[----:B------:R-:W-:Y:S01]  /*0600*/  IMAD.MOV.U32 R16, RZ, RZ, R14 ;  /* 0x000000ffff107224 */ /* 0x000fe200078e000e */
[----:B------:R-:W-:Y:S01]  /*0610*/  MOV R0, 0x650 ;  /* 0x0000065000007802 */ /* 0x000fe20000000f00 */
[----:B------:R-:W-:-:S03]  /*0620*/  IMAD.MOV.U32 R37, RZ, RZ, R15 ;  /* 0x000000ffff257224 */ /* 0x000fc600078e000f */
[----:B------:R-:W-:-:S11]  /*0630*/  DADD R10, R10, R8 ;  /* 0x000000000a0a7229 */ /* 0x000fd60000000008 */
[----:B------:R-:W-:Y:S05]  /*0640*/  CALL.REL.NOINC `($_Z19fragment_shader_oldiPfS_S_ii$__internal_accurate_pow) ;  /* 0x0000000400507944 */ /* 0x000fea0003c00000 */
[----:B------:R-:W-:Y:S05]  /*0650*/  BSYNC.RECONVERGENT B0 ;  /* 0x0000000000007941 */ /* 0x000fea0003800200 */
.L_x_7:
[----:B------:R-:W-:Y:S01]  /*0660*/  DADD R8, R12, 2 ;  /* 0x400000000c087429 */ /* 0x000fe20000000000 */
[C---:B------:R-:W-:Y:S01]  /*0670*/  FSETP.NEU.AND P1, PT, R36.reuse, RZ, PT ;  /* 0x000000ff2400720b */ /* 0x040fe20003f2d000 */
[----:B------:R-:W-:Y:S01]  /*0680*/  BSSY.RECONVERGENT B0, `(.L_x_8) ;  /* 0x000000d000007945 */ /* 0x000fe20003800200 */
[----:B------:R-:W-:Y:S02]  /*0690*/  FSETP.NEU.AND P0, PT, R36, 1, PT ;  /* 0x3f8000002400780b */ /* 0x000fe40003f0d000 */
[----:B------:R-:W-:Y:S02]  /*06a0*/  FSEL R16, R16, RZ, P1 ;  /* 0x000000ff10107208 */ /* 0x000fe40000800000 */
[----:B------:R-:W-:-:S03]  /*06b0*/  FSEL R17, R20, RZ, P1 ;  /* 0x000000ff14117208 */ /* 0x000fc60000800000 */
[----:B------:R-:W-:-:S04]  /*06c0*/  LOP3.LUT R8, R9, 0x7ff00000, RZ, 0xc0, !PT ;  /* 0x7ff0000009087812 */ /* 0x000fc800078ec0ff */
[----:B------:R-:W-:-:S13]  /*06d0*/  ISETP.NE.AND P2, PT, R8, 0x7ff00000, PT ;  /* 0x7ff000000800780c */ /* 0x000fda0003f45270 */
[----:B------:R-:W-:Y:S05]  /*06e0*/  @P2 BRA `(.L_x_9) ;  /* 0x0000000000182947 */ /* 0x000fea0003800000 */
[----:B------:R-:W-:-:S13]  /*06f0*/  FSETP.NAN.AND P1, PT, R36, R36, PT ;  /* 0x000000242400720b */ /* 0x000fda0003f28000 */
[----:B------:R-:W-:Y:S01]  /*0700*/  @P1 DADD R16, R12, 2 ;  /* 0x400000000c101429 */ /* 0x000fe20000000000 */
[----:B------:R-:W-:Y:S10]  /*0710*/  @P1 BRA `(.L_x_9) ;  /* 0x00000000000c1947 */ /* 0x000ff40003800000 */
[----:B------:R-:W-:-:S14]  /*0720*/  DSETP.NEU.AND P1, PT, |R12|, +INF , PT ;  /* 0x7ff000000c00742a */ /* 0x000fdc0003f2d200 */
[----:B------:R-:W-:Y:S02]  /*0730*/  @!P1 IMAD.MOV.U32 R16, RZ, RZ, 0x0 ;  /* 0x00000000ff109424 */ /* 0x000fe400078e00ff */
[----:B------:R-:W-:-:S07]  /*0740*/  @!P1 IMAD.MOV.U32 R17, RZ, RZ, 0x7ff00000 ;  /* 0x7ff00000ff119424 */ /* 0x000fce00078e00ff */
.L_x_9:
[----:B------:R-:W-:Y:S05]  /*0750*/  BSYNC.RECONVERGENT B0 ;  /* 0x0000000000007941 */ /* 0x000fea0003800200 */
.L_x_8:
[----:B------:R-:W-:Y:S01]  /*0760*/  FSEL R8, R16, RZ, P0 ;  /* 0x000000ff10087208 */ /* 0x000fe20000000000 */
[----:B------:R-:W-:Y:S01]  /*0770*/  BSSY.RECONVERGENT B0, `(.L_x_10) ;  /* 0x0000012000007945 */ /* 0x000fe20003800200 */
[----:B------:R-:W-:-:S06]  /*0780*/  FSEL R9, R17, 1.875, P0 ;  /* 0x3ff0000011097808 */ /* 0x000fcc0000000000 */
[----:B------:R-:W-:-:S10]  /*0790*/  DADD R10, R10, R8 ;  /* 0x000000000a0a7229 */ /* 0x000fd40000000008 */
[----:B------:R-:W0:Y:S02]  /*07a0*/  F2F.F32.F64 R10, R10 ;  /* 0x0000000a000a7310 */ /* 0x000e240000301000 */
[----:B0-----:R-:W-:-:S06]  /*07b0*/  IADD3 R0, PT, PT, R10, -0xd000000, RZ ;  /* 0xf30000000a007810 */ /* 0x001fcc0007ffe0ff */
[----:B------:R0:W1:Y:S01]  /*07c0*/  MUFU.RSQ R13, R10 ;  /* 0x0000000a000d7308 */ /* 0x0000620000001400 */
[----:B------:R-:W-:-:S13]  /*07d0*/  ISETP.GT.U32.AND P0, PT, R0, 0x727fffff, PT ;  /* 0x727fffff0000780c */ /* 0x000fda0003f04070 */
[----:B0-----:R-:W-:Y:S05]  /*07e0*/  @!P0 BRA `(.L_x_11) ;  /* 0x0000000000188947 */ /* 0x001fea0003800000 */
[----:B------:R-:W-:Y:S01]  /*07f0*/  BSSY.RECONVERGENT B1, `(.L_x_12) ;  /* 0x0000003000017945 */ /* 0x000fe20003800200 */
[----:B-1----:R-:W-:-:S07]  /*0800*/  MOV R13, 0x820 ;  /* 0x00000820000d7802 */ /* 0x002fce0000000f00 */
[----:B------:R-:W-:Y:S05]  /*0810*/  CALL.REL.NOINC `($__internal_0_$__cuda_sm20_sqrt_rn_f32_slowpath) ;  /* 0x00000000007c7944 */ /* 0x000fea0003c00000 */
[----:B------:R-:W-:Y:S05]  /*0820*/  BSYNC.RECONVERGENT B1 ;  /* 0x0000000000017941 */ /* 0x000fea0003800200 */
.L_x_12:
[----:B------:R-:W-:Y:S01]  /*0830*/  IMAD.MOV.U32 R9, RZ, RZ, R0 ;  /* 0x000000ffff097224 */ /* 0x000fe200078e0000 */
[----:B------:R-:W-:Y:S06]  /*0840*/  BRA `(.L_x_13) ;  /* 0x0000000000107947 */ /* 0x000fec0003800000 */
.L_x_11:
[----:B-1----:R-:W-:Y:S01]  /*0850*/  FMUL.FTZ R9, R10, R13 ;  /* 0x0000000d0a097220 */ /* 0x002fe20000410000 */
[----:B------:R-:W-:-:S03]  /*0860*/  FMUL.FTZ R8, R13, 0.5 ;  /* 0x3f0000000d087820 */ /* 0x000fc60000410000 */
[----:B------:R-:W-:-:S04]  /*0870*/  FFMA R0, -R9, R9, R10 ;  /* 0x0000000909007223 */ /* 0x000fc8000000010a */
[----:B------:R-:W-:-:S07]  /*0880*/  FFMA R9, R0, R8, R9 ;  /* 0x0000000800097223 */ /* 0x000fce0000000009 */
.L_x_13:
[----:B------:R-:W-:Y:S05]  /*0890*/  BSYNC.RECONVERGENT B0 ;  /* 0x0000000000007941 */ /* 0x000fea0003800200 */
.L_x_10:
[----:B------:R-:W-:Y:S01]  /*08a0*/  UIADD3 UR4, UPT, UPT, UR4, 0x1, URZ ;  /* 0x0000000104047890 */ /* 0x000fe2000fffe0ff */
[CC--:B------:R-:W-:Y:S02]  /*08b0*/  FSETP.GEU.AND P0, PT, R9.reuse, R32.reuse, PT ;  /* 0x000000200900720b */ /* 0x0c0fe40003f0e000 */
[----:B------:R-:W-:Y:S01]  /*08c0*/  IADD3 R0, P1, PT, R6, 0xc, RZ ;  /* 0x0000000c06007810 */ /* 0x000fe20007f3e0ff */
[----:B------:R-:W-:Y:S01]  /*08d0*/  UISETP.NE.AND UP0, UPT, UR4, URZ, UPT ;  /* 0x000000ff0400728c */ /* 0x000fe2000bf05270 */
[----:B------:R-:W-:Y:S02]  /*08e0*/  FSEL R32, R9, R32, !P0 ;  /* 0x0000002009207208 */ /* 0x000fe40004000000 */
[C---:B------:R-:W-:Y:S01]  /*08f0*/  SEL R34, R33.reuse, R34, !P0 ;  /* 0x0000002221227207 */ /* 0x040fe20004000000 */
[----:B------:R-:W-:Y:S02]  /*0900*/  IMAD.X R9, RZ, RZ, R7, P1 ;  /* 0x000000ffff097224 */ /* 0x000fe400008e0607 */
[----:B------:R-:W-:-:S03]  /*0910*/  VIADD R33, R33, 0x1 ;  /* 0x0000000121217836 */ /* 0x000fc60000000000 */
[----:B------:R-:W-:Y:S05]  /*0920*/  BRA.U UP0, `(.L_x_14) ;  /* 0xfffffff900407547 */ /* 0x000fea000b83ffff */
[----:B------:R-:W-:Y:S02]  /*0930*/  IMAD R34, R34, 0x3, RZ ;  /* 0x0000000322227824 */ /* 0x000fe400078e02ff */
[----:B------:R-:W-:-:S07]  /*0940*/  IMAD.MOV.U32 R35, RZ, RZ, RZ ;  /* 0x000000ffff237224 */ /* 0x000fce00078e00ff */
.L_x_0:
[----:B------:R-:W0:Y:S01]  /*0950*/  LDCU.64 UR4, c[0x0][0x388] ;  /* 0x00007100ff0477ac */ /* 0x000e220008000a00 */
[----:B------:R-:W1:Y:S01]  /*0960*/  LDC.64 R6, c[0x0][0x398] ;  /* 0x0000e600ff067b82 */ /* 0x000e620000000a00 */
[----:B0-----:R-:W-:-:S04]  /*0970*/  LEA R4, P0, R34, UR4, 0x2 ;  /* 0x0000000422047c11 */ /* 0x001fc8000f8010ff */
[----:B------:R-:W-:-:S05]  /*0980*/  LEA.HI.X R5, R34, UR5, R35, 0x2, P0 ;  /* 0x0000000522057c11 */ /* 0x000fca00080f1423 */
[----:B------:R-:W2:Y:S01]  /*0990*/  LDG.E R9, desc[UR8][R4.64] ;  /* 0x0000000804097981 */ /* 0x000ea2000c1e1900 */
[----:B-1----:R-:W-:-:S05]  /*09a0*/  IMAD.WIDE R2, R2, 0x4, R6 ;  /* 0x0000000402027825 */ /* 0x002fca00078e0206 */
[----:B--2---:R-:W-:Y:S04]  /*09b0*/  STG.E desc[UR8][R2.64], R9 ;  /* 0x0000000902007986 */ /* 0x004fe8000c101908 */
[----:B------:R-:W2:Y:S04]  /*09c0*/  LDG.E R7, desc[UR8][R4.64+0x4] ;  /* 0x0000040804077981 */ /* 0x000ea8000c1e1900 */
[----:B--2---:R-:W-:Y:S04]  /*09d0*/  STG.E desc[UR8][R2.64+0x4], R7 ;  /* 0x0000040702007986 */ /* 0x004fe8000c101908 */
[----:B------:R-:W2:Y:S04]  /*09e0*/  LDG.E R11, desc[UR8][R4.64+0x8] ;  /* 0x00000808040b7981 */ /* 0x000ea8000c1e1900 */
[----:B--2---:R-:W-:Y:S01]  /*09f0*/  STG.E desc[UR8][R2.64+0x8], R11 ;  /* 0x0000080b02007986 */ /* 0x004fe2000c101908 */
[----:B------:R-:W-:Y:S05]  /*0a00*/  EXIT ;  /* 0x000000000000794d */ /* 0x000fea0003800000 */
        .weak           $__internal_0_$__cuda_sm20_sqrt_rn_f32_slowpath
        .type           $__internal_0_$__cuda_sm20_sqrt_rn_f32_slowpath,@function
        .size           $__internal_0_$__cuda_sm20_sqrt_rn_f32_slowpath,($_Z19fragment_shader_oldiPfS_S_ii$__internal_accurate_pow - $__internal_0_$__cuda_sm20_sqrt_rn_f32_slowpath)
$__internal_0_$__cuda_sm20_sqrt_rn_f32_slowpath:
[----:B------:R-:W-:-:S13]  /*0a10*/  LOP3.LUT P0, RZ, R10, 0x7fffffff, RZ, 0xc0, !PT ;  /* 0x7fffffff0aff7812 */ /* 0x000fda000780c0ff */
[----:B------:R-:W-:Y:S01]  /*0a20*/  @!P0 MOV R8, R10 ;  /* 0x0000000a00088202 */ /* 0x000fe20000000f00 */
[----:B------:R-:W-:Y:S06]  /*0a30*/  @!P0 BRA `(.L_x_15) ;  /* 0x0000000000448947 */ /* 0x000fec0003800000 */
[----:B------:R-:W-:Y:S01]  /*0a40*/  FSETP.GEU.FTZ.AND P0, PT, R10, RZ, PT ;  /* 0x000000ff0a00720b */ /* 0x000fe20003f1e000 */
[----:B------:R-:W-:-:S12]  /*0a50*/  IMAD.MOV.U32 R0, RZ, RZ, R10 ;  /* 0x000000ffff007224 */ /* 0x000fd800078e000a */
[----:B------:R-:W-:Y:S01]  /*0a60*/  @!P0 IMAD.MOV.U32 R8, RZ, RZ, 0x7fffffff ;  /* 0x7fffffffff088424 */ /* 0x000fe200078e00ff */
[----:B------:R-:W-:Y:S06]  /*0a70*/  @!P0 BRA `(.L_x_15) ;  /* 0x0000000000348947 */ /* 0x000fec0003800000 */
[----:B------:R-:W-:-:S13]  /*0a80*/  FSETP.GTU.FTZ.AND P0, PT, |R0|, +INF , PT ;  /* 0x7f8000000000780b */ /* 0x000fda0003f1c200 */
[----:B------:R-:W-:Y:S01]  /*0a90*/  @P0 FADD.FTZ R8, R0, 1 ;  /* 0x3f80000000080421 */ /* 0x000fe20000010000 */
[----:B------:R-:W-:Y:S06]  /*0aa0*/  @P0 BRA `(.L_x_15) ;  /* 0x0000000000280947 */ /* 0x000fec0003800000 */
[----:B------:R-:W-:-:S13]  /*0ab0*/  FSETP.NEU.FTZ.AND P0, PT, |R0|, +INF , PT ;  /* 0x7f8000000000780b */ /* 0x000fda0003f1d200 */
[----:B------:R-:W-:-:S04]  /*0ac0*/  @P0 FFMA R9, R0, 1.84467440737095516160e+19, RZ ;  /* 0x5f80000000090823 */ /* 0x000fc800000000ff */
[----:B------:R-:W0:Y:S02]  /*0ad0*/  @P0 MUFU.RSQ R8, R9 ;  /* 0x0000000900080308 */ /* 0x000e240000001400 */
[----:B0-----:R-:W-:Y:S01]  /*0ae0*/  @P0 FMUL.FTZ R10, R9, R8 ;  /* 0x00000008090a0220 */ /* 0x001fe20000410000 */
[----:B------:R-:W-:Y:S01]  /*0af0*/  @P0 FMUL.FTZ R12, R8, 0.5 ;  /* 0x3f000000080c0820 */ /* 0x000fe20000410000 */
[----:B------:R-:W-:Y:S02]  /*0b00*/  @!P0 IMAD.MOV.U32 R8, RZ, RZ, R0 ;  /* 0x000000ffff088224 */ /* 0x000fe400078e0000 */
[----:B------:R-:W-:-:S04]  /*0b10*/  @P0 FADD.FTZ R11, -R10, -RZ ;  /* 0x800000ff0a0b0221 */ /* 0x000fc80000010100 */
[----:B------:R-:W-:-:S04]  /*0b20*/  @P0 FFMA R11, R10, R11, R9 ;  /* 0x0000000b0a0b0223 */ /* 0x000fc80000000009 */
[----:B------:R-:W-:-:S04]  /*0b30*/  @P0 FFMA R11, R11, R12, R10 ;  /* 0x0000000c0b0b0223 */ /* 0x000fc8000000000a */
[----:B------:R-:W-:-:S07]  /*0b40*/  @P0 FMUL.FTZ R8, R11, 2.3283064365386962891e-10 ;  /* 0x2f8000000b080820 */ /* 0x000fce0000410000 */
.L_x_15:
[----:B------:R-:W-:Y:S01]  /*0b50*/  IMAD.MOV.U32 R0, RZ, RZ, R8 ;  /* 0x000000ffff007224 */ /* 0x000fe200078e0008 */
[----:B------:R-:W-:Y:S01]  /*0b60*/  MOV R8, R13 ;  /* 0x0000000d00087202 */ /* 0x000fe20000000f00 */
[----:B------:R-:W-:-:S04]  /*0b70*/  IMAD.MOV.U32 R9, RZ, RZ, 0x0 ;  /* 0x00000000ff097424 */ /* 0x000fc800078e00ff */
[----:B------:R-:W-:Y:S05]  /*0b80*/  RET.REL.NODEC R8 `(_Z19fragment_shader_oldiPfS_S_ii) ;  /* 0xfffffff4081c7950 */ /* 0x000fea0003c3ffff */
        .type           $_Z19fragment_shader_oldiPfS_S_ii$__internal_accurate_pow,@function
        .size           $_Z19fragment_shader_oldiPfS_S_ii$__internal_accurate_pow,(.L_x_19 - $_Z19fragment_shader_oldiPfS_S_ii$__internal_accurate_pow)
$_Z19fragment_shader_oldiPfS_S_ii$__internal_accurate_pow:
[----:B------:R-:W-:Y:S01]  /*0b90*/  ISETP.GT.U32.AND P0, PT, R37, 0xfffff, PT ;  /* 0x000fffff2500780c */ /* 0x000fe20003f04070 */
[----:B------:R-:W-:Y:S01]  /*0ba0*/  IMAD.MOV.U32 R14, RZ, RZ, R16 ;  /* 0x000000ffff0e7224 */ /* 0x000fe200078e0010 */
[----:B------:R-:W-:Y:S01]  /*0bb0*/  UMOV UR6, 0x7d2cafe2 ;  /* 0x7d2cafe200067882 */ /* 0x000fe20000000000 */
[--C-:B------:R-:W-:Y:S01]  /*0bc0*/  IMAD.MOV.U32 R15, RZ, RZ, R37.reuse ;  /* 0x000000ffff0f7224 */ /* 0x100fe200078e0025 */
[----:B------:R-:W-:Y:S01]  /*0bd0*/  UMOV UR7, 0x3eb0f5ff ;  /* 0x3eb0f5ff00077882 */ /* 0x000fe20000000000 */
[--C-:B------:R-:W-:Y:S01]  /*0be0*/  IMAD.MOV.U32 R17, RZ, RZ, R37.reuse ;  /* 0x000000ffff117224 */ /* 0x100fe200078e0025 */
[----:B------:R-:W-:Y:S01]  /*0bf0*/  SHF.R.U32.HI R37, RZ, 0x14, R37 ;  /* 0x00000014ff257819 */ /* 0x000fe20000011625 */
[----:B------:R-:W-:Y:S01]  /*0c00*/  IMAD.MOV.U32 R20, RZ, RZ, 0x41ad3b5a ;  /* 0x41ad3b5aff147424 */ /* 0x000fe200078e00ff */
[----:B------:R-:W-:Y:S01]  /*0c10*/  UMOV UR10, 0x3b39803f ;  /* 0x3b39803f000a7882 */ /* 0x000fe20000000000 */
[----:B------:R-:W-:Y:S01]  /*0c20*/  IMAD.MOV.U32 R21, RZ, RZ, 0x3ed0f5d2 ;  /* 0x3ed0f5d2ff157424 */ /* 0x000fe200078e00ff */
[----:B------:R-:W-:-:S03]  /*0c30*/  UMOV UR11, 0x3c7abc9e ;  /* 0x3c7abc9e000b7882 */ /* 0x000fc60000000000 */
[----:B------:R-:W-:-:S10]  /*0c40*/  @!P0 DMUL R14, R14, 1.80143985094819840000e+16 ;  /* 0x435000000e0e8828 */ /* 0x000fd40000000000 */
[----:B------:R-:W-:Y:S01]  /*0c50*/  @!P0 MOV R17, R15 ;  /* 0x0000000f00118202 */ /* 0x000fe20000000f00 */
[----:B------:R-:W-:Y:S01]  /*0c60*/  @!P0 IMAD.MOV.U32 R16, RZ, RZ, R14 ;  /* 0x000000ffff108224 */ /* 0x000fe200078e000e */
[----:B------:R-:W-:Y:S02]  /*0c70*/  @!P0 LEA.HI R37, R15, 0xffffffca, RZ, 0xc ;  /* 0xffffffca0f258811 */ /* 0x000fe400078f60ff */
[----:B------:R-:W-:Y:S01]  /*0c80*/  LOP3.LUT R17, R17, 0x800fffff, RZ, 0xc0, !PT ;  /* 0x800fffff11117812 */ /* 0x000fe200078ec0ff */
[----:B------:R-:W-:Y:S01]  /*0c90*/  IMAD.MOV.U32 R18, RZ, RZ, R16 ;  /* 0x000000ffff127224 */ /* 0x000fe200078e0010 */
[----:B------:R-:W-:Y:S02]  /*0ca0*/  MOV R16, RZ ;  /* 0x000000ff00107202 */ /* 0x000fe40000000f00 */
[----:B------:R-:W-:Y:S02]  /*0cb0*/  LOP3.LUT R19, R17, 0x3ff00000, RZ, 0xfc, !PT ;  /* 0x3ff0000011137812 */ /* 0x000fe400078efcff */
[----:B------:R-:W-:-:S02]  /*0cc0*/  IADD3 R14, PT, PT, R37, -0x3ff, RZ ;  /* 0xfffffc01250e7810 */ /* 0x000fc40007ffe0ff */
[----:B------:R-:W-:-:S13]  /*0cd0*/  ISETP.GE.U32.AND P1, PT, R19, 0x3ff6a09f, PT ;  /* 0x3ff6a09f1300780c */ /* 0x000fda0003f26070 */
[----:B------:R-:W-:Y:S02]  /*0ce0*/  @P1 VIADD R17, R19, 0xfff00000 ;  /* 0xfff0000013111836 */ /* 0x000fe40000000000 */
[----:B------:R-:W-:Y:S02]  /*0cf0*/  @P1 VIADD R14, R37, 0xfffffc02 ;  /* 0xfffffc02250e1836 */ /* 0x000fe40000000000 */
[----:B------:R-:W-:-:S06]  /*0d00*/  @P1 IMAD.MOV.U32 R19, RZ, RZ, R17 ;  /* 0x000000ffff131224 */ /* 0x000fcc00078e0011 */
[C---:B------:R-:W-:Y:S02]  /*0d10*/  DADD R24, R18.reuse, 1 ;  /* 0x3ff0000012187429 */ /* 0x040fe40000000000 */
[----:B------:R-:W-:-:S04]  /*0d20*/  DADD R18, R18, -1 ;  /* 0xbff0000012127429 */ /* 0x000fc80000000000 */
[----:B------:R-:W0:Y:S02]  /*0d30*/  MUFU.RCP64H R17, R25 ;  /* 0x0000001900117308 */ /* 0x000e240000001800 */
[----:B0-----:R-:W-:-:S08]  /*0d40*/  DFMA R22, -R24, R16, 1 ;  /* 0x3ff000001816742b */ /* 0x001fd00000000110 */
[----:B------:R-:W-:-:S08]  /*0d50*/  DFMA R22, R22, R22, R22 ;  /* 0x000000161616722b */ /* 0x000fd00000000016 */
[----:B------:R-:W-:-:S08]  /*0d60*/  DFMA R22, R16, R22, R16 ;  /* 0x000000161016722b */ /* 0x000fd00000000010 */
[----:B------:R-:W-:-:S08]  /*0d70*/  DMUL R16, R18, R22 ;  /* 0x0000001612107228 */ /* 0x000fd00000000000 */
[----:B------:R-:W-:-:S08]  /*0d80*/  DFMA R16, R18, R22, R16 ;  /* 0x000000161210722b */ /* 0x000fd00000000010 */
[----:B------:R-:W-:-:S08]  /*0d90*/  DMUL R28, R16, R16 ;  /* 0x00000010101c7228 */ /* 0x000fd00000000000 */
[----:B------:R-:W-:Y:S01]  /*0da0*/  DFMA R20, R28, UR6, R20 ;  /* 0x000000061c147c2b */ /* 0x000fe20008000014 */
[----:B------:R-:W-:Y:S01]  /*0db0*/  UMOV UR6, 0x75488a3f ;  /* 0x75488a3f00067882 */ /* 0x000fe20000000000 */
[----:B------:R-:W-:-:S06]  /*0dc0*/  UMOV UR7, 0x3ef3b20a ;  /* 0x3ef3b20a00077882 */ /* 0x000fcc0000000000 */
[----:B------:R-:W-:Y:S01]  /*0dd0*/  DFMA R26, R28, R20, UR6 ;  /* 0x000000061c1a7e2b */ /* 0x000fe20008000014 */
[----:B------:R-:W-:Y:S01]  /*0de0*/  UMOV UR6, 0xe4faecd5 ;  /* 0xe4faecd500067882 */ /* 0x000fe20000000000 */
[----:B------:R-:W-:Y:S01]  /*0df0*/  UMOV UR7, 0x3f1745cd ;  /* 0x3f1745cd00077882 */ /* 0x000fe20000000000 */
[----:B------:R-:W-:-:S05]  /*0e00*/  DADD R20, R18, -R16 ;  /* 0x0000000012147229 */ /* 0x000fca0000000810 */
[----:B------:R-:W-:Y:S01]  /*0e10*/  DFMA R26, R28, R26, UR6 ;  /* 0x000000061c1a7e2b */ /* 0x000fe2000800001a */
[----:B------:R-:W-:Y:S01]  /*0e20*/  UMOV UR6, 0x258a578b ;  /* 0x258a578b00067882 */ /* 0x000fe20000000000 */
[----:B------:R-:W-:Y:S01]  /*0e30*/  UMOV UR7, 0x3f3c71c7 ;  /* 0x3f3c71c700077882 */ /* 0x000fe20000000000 */
[----:B------:R-:W-:-:S05]  /*0e40*/  DADD R20, R20, R20 ;  /* 0x0000000014147229 */ /* 0x000fca0000000014 */
[----:B------:R-:W-:Y:S01]  /*0e50*/  DFMA R26, R28, R26, UR6 ;  /* 0x000000061c1a7e2b */ /* 0x000fe2000800001a */
[----:B------:R-:W-:Y:S01]  /*0e60*/  UMOV UR6, 0x9242b910 ;  /* 0x9242b91000067882 */ /* 0x000fe20000000000 */
[----:B------:R-:W-:Y:S01]  /*0e70*/  UMOV UR7, 0x3f624924 ;  /* 0x3f62492400077882 */ /* 0x000fe20000000000 */
[----:B------:R-:W-:-:S05]  /*0e80*/  DFMA R20, R18, -R16, R20 ;  /* 0x800000101214722b */ /* 0x000fca0000000014 */
[----:B------:R-:W-:Y:S01]  /*0e90*/  DFMA R26, R28, R26, UR6 ;  /* 0x000000061c1a7e2b */ /* 0x000fe2000800001a */
[----:B------:R-:W-:Y:S01]  /*0ea0*/  UMOV UR6, 0x99999dfb ;  /* 0x99999dfb00067882 */ /* 0x000fe20000000000 */
[----:B------:R-:W-:Y:S01]  /*0eb0*/  UMOV UR7, 0x3f899999 ;  /* 0x3f89999900077882 */ /* 0x000fe20000000000 */
[----:B------:R-:W-:Y:S02]  /*0ec0*/  DMUL R20, R22, R20 ;  /* 0x0000001416147228 */ /* 0x000fe40000000000 */
[----:B------:R-:W-:-:S03]  /*0ed0*/  DMUL R22, R16, R16 ;  /* 0x0000001010167228 */ /* 0x000fc60000000000 */
[----:B------:R-:W-:Y:S01]  /*0ee0*/  DFMA R26, R28, R26, UR6 ;  /* 0x000000061c1a7e2b */ /* 0x000fe2000800001a */
[----:B------:R-:W-:Y:S01]  /*0ef0*/  UMOV UR6, 0x55555555 ;  /* 0x5555555500067882 */ /* 0x000fe20000000000 */
[----:B------:R-:W-:-:S03]  /*0f00*/  UMOV UR7, 0x3fb55555 ;  /* 0x3fb5555500077882 */ /* 0x000fc60000000000 */
[----:B------:R-:W-:-:S03]  /*0f10*/  DMUL R30, R16, R22 ;  /* 0x00000016101e7228 */ /* 0x000fc60000000000 */
[----:B------:R-:W-:-:S08]  /*0f20*/  DFMA R18, R28, R26, UR6 ;  /* 0x000000061c127e2b */ /* 0x000fd0000800001a */
[----:B------:R-:W-:Y:S01]  /*0f30*/  DADD R24, -R18, UR6 ;  /* 0x0000000612187e29 */ /* 0x000fe20008000100 */
[----:B------:R-:W-:Y:S01]  /*0f40*/  UMOV UR6, 0xb9e7b0 ;  /* 0x00b9e7b000067882 */ /* 0x000fe20000000000 */
[----:B------:R-:W-:-:S06]  /*0f50*/  UMOV UR7, 0x3c46a4cb ;  /* 0x3c46a4cb00077882 */ /* 0x000fcc0000000000 */
[----:B------:R-:W-:Y:S02]  /*0f60*/  DFMA R24, R28, R26, R24 ;  /* 0x0000001a1c18722b */ /* 0x000fe40000000018 */
[----:B------:R-:W-:Y:S01]  /*0f70*/  DFMA R26, R16, R16, -R22 ;  /* 0x00000010101a722b */ /* 0x000fe20000000816 */
[----:B------:R-:W-:Y:S02]  /*0f80*/  VIADD R29, R21, 0x100000 ;  /* 0x00100000151d7836 */ /* 0x000fe40000000000 */
[----:B------:R-:W-:-:S06]  /*0f90*/  IMAD.MOV.U32 R28, RZ, RZ, R20 ;  /* 0x000000ffff1c7224 */ /* 0x000fcc00078e0014 */
[----:B------:R-:W-:Y:S02]  /*0fa0*/  DFMA R26, R16, R28, R26 ;  /* 0x0000001c101a722b */ /* 0x000fe4000000001a */
[----:B------:R-:W-:Y:S01]  /*0fb0*/  DADD R28, R24, -UR6 ;  /* 0x80000006181c7e29 */ /* 0x000fe20008000000 */
[----:B------:R-:W-:Y:S01]  /*0fc0*/  UMOV UR6, 0x80000000 ;  /* 0x8000000000067882 */ /* 0x000fe20000000000 */
[----:B------:R-:W-:Y:S01]  /*0fd0*/  DFMA R24, R16, R22, -R30 ;  /* 0x000000161018722b */ /* 0x000fe2000000081e */
[----:B------:R-:W-:-:S07]  /*0fe0*/  UMOV UR7, 0x43300000 ;  /* 0x4330000000077882 */ /* 0x000fce0000000000 */
[----:B------:R-:W-:Y:S02]  /*0ff0*/  DFMA R24, R20, R22, R24 ;  /* 0x000000161418722b */ /* 0x000fe40000000018 */
[----:B------:R-:W-:-:S06]  /*1000*/  DADD R22, R18, R28 ;  /* 0x0000000012167229 */ /* 0x000fcc000000001c */
[----:B------:R-:W-:Y:S02]  /*1010*/  DFMA R24, R16, R26, R24 ;  /* 0x0000001a1018722b */ /* 0x000fe40000000018 */
[----:B------:R-:W-:Y:S02]  /*1020*/  DADD R26, R18, -R22 ;  /* 0x00000000121a7229 */ /* 0x000fe40000000816 */
[----:B------:R-:W-:-:S06]  /*1030*/  DMUL R18, R22, R30 ;  /* 0x0000001e16127228 */ /* 0x000fcc0000000000 */
[----:B------:R-:W-:Y:S02]  /*1040*/  DADD R28, R28, R26 ;  /* 0x000000001c1c7229 */ /* 0x000fe4000000001a */
[----:B------:R-:W-:-:S08]  /*1050*/  DFMA R26, R22, R30, -R18 ;  /* 0x0000001e161a722b */ /* 0x000fd00000000812 */
[----:B------:R-:W-:-:S08]  /*1060*/  DFMA R24, R22, R24, R26 ;  /* 0x000000181618722b */ /* 0x000fd0000000001a */
[----:B------:R-:W-:-:S08]  /*1070*/  DFMA R28, R28, R30, R24 ;  /* 0x0000001e1c1c722b */ /* 0x000fd00000000018 */
[----:B------:R-:W-:-:S08]  /*1080*/  DADD R24, R18, R28 ;  /* 0x0000000012187229 */ /* 0x000fd0000000001c */
[--C-:B------:R-:W-:Y:S02]  /*1090*/  DADD R22, R16, R24.reuse ;  /* 0x0000000010167229 */ /* 0x100fe40000000018 */
[----:B------:R-:W-:-:S06]  /*10a0*/  DADD R18, R18, -R24 ;  /* 0x0000000012127229 */ /* 0x000fcc0000000818 */
[----:B------:R-:W-:Y:S02]  /*10b0*/  DADD R16, R16, -R22 ;  /* 0x0000000010107229 */ /* 0x000fe40000000816 */
[----:B------:R-:W-:-:S06]  /*10c0*/  DADD R18, R28, R18 ;  /* 0x000000001c127229 */ /* 0x000fcc0000000012 */
[----:B------:R-:W-:-:S08]  /*10d0*/  DADD R16, R24, R16 ;  /* 0x0000000018107229 */ /* 0x000fd00000000010 */
[----:B------:R-:W-:-:S08]  /*10e0*/  DADD R16, R18, R16 ;  /* 0x0000000012107229 */ /* 0x000fd00000000010 */
[----:B------:R-:W-:Y:S01]  /*10f0*/  DADD R20, R20, R16 ;  /* 0x0000000014147229 */ /* 0x000fe20000000010 */
[----:B------:R-:W-:Y:S01]  /*1100*/  LOP3.LUT R16, R14, 0x80000000, RZ, 0x3c, !PT ;  /* 0x800000000e107812 */ /* 0x000fe200078e3cff */
[----:B------:R-:W-:-:S06]  /*1110*/  IMAD.MOV.U32 R17, RZ, RZ, 0x43300000 ;  /* 0x43300000ff117424 */ /* 0x000fcc00078e00ff */
[----:B------:R-:W-:Y:S02]  /*1120*/  DADD R18, R22, R20 ;  /* 0x0000000016127229 */ /* 0x000fe40000000014 */
[----:B------:R-:W-:Y:S01]  /*1130*/  DADD R16, R16, -UR6 ;  /* 0x8000000610107e29 */ /* 0x000fe20008000000 */
[----:B------:R-:W-:Y:S01]  /*1140*/  UMOV UR6, 0xfefa39ef ;  /* 0xfefa39ef00067882 */ /* 0x000fe20000000000 */
[----:B------:R-:W-:-:S04]  /*1150*/  UMOV UR7, 0x3fe62e42 ;  /* 0x3fe62e4200077882 */ /* 0x000fc80000000000 */
[--C-:B------:R-:W-:Y:S02]  /*1160*/  DADD R24, R22, -R18.reuse ;  /* 0x0000000016187229 */ /* 0x100fe40000000812 */
[----:B------:R-:W-:-:S06]  /*1170*/  DFMA R14, R16, UR6, R18 ;  /* 0x00000006100e7c2b */ /* 0x000fcc0008000012 */
[----:B------:R-:W-:Y:S02]  /*1180*/  DADD R24, R20, R24 ;  /* 0x0000000014187229 */ /* 0x000fe40000000018 */
[----:B------:R-:W-:-:S08]  /*1190*/  DFMA R22, R16, -UR6, R14 ;  /* 0x8000000610167c2b */ /* 0x000fd0000800000e */
[----:B------:R-:W-:-:S08]  /*11a0*/  DADD R22, -R18, R22 ;  /* 0x0000000012167229 */ /* 0x000fd00000000116 */
[----:B------:R-:W-:-:S08]  /*11b0*/  DADD R18, R24, -R22 ;  /* 0x0000000018127229 */ /* 0x000fd00000000816 */
[----:B------:R-:W-:-:S08]  /*11c0*/  DFMA R18, R16, UR10, R18 ;  /* 0x0000000a10127c2b */ /* 0x000fd00008000012 */
[----:B------:R-:W-:-:S08]  /*11d0*/  DADD R16, R14, R18 ;  /* 0x000000000e107229 */ /* 0x000fd00000000012 */
[----:B------:R-:W-:Y:S02]  /*11e0*/  DADD R14, R14, -R16 ;  /* 0x000000000e0e7229 */ /* 0x000fe40000000810 */
[----:B------:R-:W-:-:S06]  /*11f0*/  DMUL R24, R16, 2 ;  /* 0x4000000010187828 */ /* 0x000fcc0000000000 */
[----:B------:R-:W-:Y:S02]  /*1200*/  DADD R14, R18, R14 ;  /* 0x00000000120e7229 */ /* 0x000fe4000000000e */
[----:B------:R-:W-:-:S08]  /*1210*/  DFMA R22, R16, 2, -R24 ;  /* 0x400000001016782b */ /* 0x000fd00000000818 */
[----:B------:R-:W-:Y:S01]  /*1220*/  DFMA R22, R14, 2, R22 ;  /* 0x400000000e16782b */ /* 0x000fe20000000016 */
[----:B------:R-:W-:Y:S02]  /*1230*/  IMAD.MOV.U32 R14, RZ, RZ, 0x652b82fe ;  /* 0x652b82feff0e7424 */ /* 0x000fe400078e00ff */
[----:B------:R-:W-:-:S05]  /*1240*/  IMAD.MOV.U32 R15, RZ, RZ, 0x3ff71547 ;  /* 0x3ff71547ff0f7424 */ /* 0x000fca00078e00ff */
[----:B------:R-:W-:-:S08]  /*1250*/  DADD R16, R24, R22 ;  /* 0x0000000018107229 */ /* 0x000fd00000000016 */
[----:B------:R-:W-:Y:S02]  /*1260*/  DFMA R14, R16, R14, 6.75539944105574400000e+15 ;  /* 0x43380000100e742b */ /* 0x000fe4000000000e */
[----:B------:R-:W-:Y:S01]  /*1270*/  FSETP.GEU.AND P0, PT, |R17|, 4.1917929649353027344, PT ;  /* 0x4086232b1100780b */ /* 0x000fe20003f0e200 */
[----:B------:R-:W-:-:S05]  /*1280*/  DADD R24, R24, -R16 ;  /* 0x0000000018187229 */ /* 0x000fca0000000810 */
[----:B------:R-:W-:-:S03]  /*1290*/  DADD R18, R14, -6.75539944105574400000e+15 ;  /* 0xc33800000e127429 */ /* 0x000fc60000000000 */
[----:B------:R-:W-:-:S05]  /*12a0*/  DADD R22, R22, R24 ;  /* 0x0000000016167229 */ /* 0x000fca0000000018 */
[----:B------:R-:W-:Y:S01]  /*12b0*/  DFMA R20, R18, -UR6, R16 ;  /* 0x8000000612147c2b */ /* 0x000fe20008000010 */
[----:B------:R-:W-:Y:S01]  /*12c0*/  UMOV UR6, 0x3b39803f ;  /* 0x3b39803f00067882 */ /* 0x000fe20000000000 */
[----:B------:R-:W-:-:S06]  /*12d0*/  UMOV UR7, 0x3c7abc9e ;  /* 0x3c7abc9e00077882 */ /* 0x000fcc0000000000 */
[----:B------:R-:W-:Y:S01]  /*12e0*/  DFMA R20, R18, -UR6, R20 ;  /* 0x8000000612147c2b */ /* 0x000fe20008000014 */
[----:B------:R-:W-:Y:S01]  /*12f0*/  UMOV UR6, 0x69ce2bdf ;  /* 0x69ce2bdf00067882 */ /* 0x000fe20000000000 */
[----:B------:R-:W-:Y:S01]  /*1300*/  MOV R18, 0xfca213ea ;  /* 0xfca213ea00127802 */ /* 0x000fe20000000f00 */
[----:B------:R-:W-:Y:S01]  /*1310*/  IMAD.MOV.U32 R19, RZ, RZ, 0x3e928af3 ;  /* 0x3e928af3ff137424 */ /* 0x000fe200078e00ff */
[----:B------:R-:W-:-:S05]  /*1320*/  UMOV UR7, 0x3e5ade15 ;  /* 0x3e5ade1500077882 */ /* 0x000fca0000000000 */
[----:B------:R-:W-:Y:S01]  /*1330*/  DFMA R18, R20, UR6, R18 ;  /* 0x0000000614127c2b */ /* 0x000fe20008000012 */
[----:B------:R-:W-:Y:S01]  /*1340*/  UMOV UR6, 0x62401315 ;  /* 0x6240131500067882 */ /* 0x000fe20000000000 */
[----:B------:R-:W-:-:S06]  /*1350*/  UMOV UR7, 0x3ec71dee ;  /* 0x3ec71dee00077882 */ /* 0x000fcc0000000000 */
[----:B------:R-:W-:Y:S01]  /*1360*/  DFMA R18, R20, R18, UR6 ;  /* 0x0000000614127e2b */ /* 0x000fe20008000012 */
        /* <DEDUP_REMOVED lines=20> */
[----:B------:R-:W-:-:S08]  /*14b0*/  DFMA R18, R20, R18, UR6 ;  /* 0x0000000614127e2b */ /* 0x000fd00008000012 */
[----:B------:R-:W-:-:S08]  /*14c0*/  DFMA R18, R20, R18, 1 ;  /* 0x3ff000001412742b */ /* 0x000fd00000000012 */
[----:B------:R-:W-:-:S10]  /*14d0*/  DFMA R18, R20, R18, 1 ;  /* 0x3ff000001412742b */ /* 0x000fd40000000012 */
[----:B------:R-:W-:Y:S02]  /*14e0*/  IMAD R21, R14, 0x100000, R19 ;  /* 0x001000000e157824 */ /* 0x000fe400078e0213 */
[----:B------:R-:W-:Y:S01]  /*14f0*/  IMAD.MOV.U32 R20, RZ, RZ, R18 ;  /* 0x000000ffff147224 */ /* 0x000fe200078e0012 */
[----:B------:R-:W-:Y:S06]  /*1500*/  @!P0 BRA `(.L_x_16) ;  /* 0x0000000000308947 */ /* 0x000fec0003800000 */
[----:B------:R-:W-:Y:S01]  /*1510*/  FSETP.GEU.AND P1, PT, |R17|, 4.2275390625, PT ;  /* 0x408748001100780b */ /* 0x000fe20003f2e200 */
[C---:B------:R-:W-:Y:S02]  /*1520*/  DADD R20, R16.reuse, +INF ;  /* 0x7ff0000010147429 */ /* 0x040fe40000000000 */
[----:B------:R-:W-:-:S08]  /*1530*/  DSETP.GEU.AND P0, PT, R16, RZ, PT ;  /* 0x000000ff1000722a */ /* 0x000fd00003f0e000 */
[----:B------:R-:W-:Y:S02]  /*1540*/  FSEL R20, R20, RZ, P0 ;  /* 0x000000ff14147208 */ /* 0x000fe40000000000 */
[----:B------:R-:W-:Y:S02]  /*1550*/  @!P1 LEA.HI R15, R14, R14, RZ, 0x1 ;  /* 0x0000000e0e0f9211 */ /* 0x000fe400078f08ff */
[----:B------:R-:W-:Y:S02]  /*1560*/  FSEL R21, R21, RZ, P0 ;  /* 0x000000ff15157208 */ /* 0x000fe40000000000 */
[----:B------:R-:W-:-:S04]  /*1570*/  @!P1 SHF.R.S32.HI R15, RZ, 0x1, R15 ;  /* 0x00000001ff0f9819 */ /* 0x000fc8000001140f */
[----:B------:R-:W-:Y:S01]  /*1580*/  @!P1 LEA R19, R15, R19, 0x14 ;  /* 0x000000130f139211 */ /* 0x000fe200078ea0ff */
[----:B------:R-:W-:-:S05]  /*1590*/  @!P1 IMAD.IADD R14, R14, 0x1, -R15 ;  /* 0x000000010e0e9824 */ /* 0x000fca00078e0a0f */
[----:B------:R-:W-:Y:S01]  /*15a0*/  @!P1 LEA R15, R14, 0x3ff00000, 0x14 ;  /* 0x3ff000000e0f9811 */ /* 0x000fe200078ea0ff */
[----:B------:R-:W-:-:S06]  /*15b0*/  @!P1 IMAD.MOV.U32 R14, RZ, RZ, RZ ;  /* 0x000000ffff0e9224 */ /* 0x000fcc00078e00ff */
[----:B------:R-:W-:-:S11]  /*15c0*/  @!P1 DMUL R20, R18, R14 ;  /* 0x0000000e12149228 */ /* 0x000fd60000000000 */
.L_x_16:
[----:B------:R-:W-:Y:S01]  /*15d0*/  DFMA R22, R22, R20, R20 ;  /* 0x000000141616722b */ /* 0x000fe20000000014 */
[----:B------:R-:W-:Y:S01]  /*15e0*/  IMAD.MOV.U32 R14, RZ, RZ, R0 ;  /* 0x000000ffff0e7224 */ /* 0x000fe200078e0000 */
[----:B------:R-:W-:Y:S01]  /*15f0*/  DSETP.NEU.AND P0, PT, |R20|, +INF , PT ;  /* 0x7ff000001400742a */ /* 0x000fe20003f0d200 */
[----:B------:R-:W-:-:S07]  /*1600*/  IMAD.MOV.U32 R15, RZ, RZ, 0x0 ;  /* 0x00000000ff0f7424 */ /* 0x000fce00078e00ff */
[----:B------:R-:W-:Y:S02]  /*1610*/  FSEL R16, R20, R22, !P0 ;  /* 0x0000001614107208 */ /* 0x000fe40004000000 */
[----:B------:R-:W-:Y:S01]  /*1620*/  FSEL R20, R21, R23, !P0 ;  /* 0x0000001715147208 */ /* 0x000fe20004000000 */
[----:B------:R-:W-:Y:S06]  /*1630*/  RET.REL.NODEC R14 `(_Z19fragment_shader_oldiPfS_S_ii) ;  /* 0xffffffe80e707950 */ /* 0x000fec0003c3ffff */
.L_x_17:
[----:B------:R-:W-:-:S00]  /*1640*/  BRA `(.L_x_17) ;  /* 0xfffffffc00fc7947 */ /* 0x000fc0000383ffff */
[----:B------:R-:W-:-:S00]  /*1650*/  NOP ;  /* 0x0000000000007918 */ /* 0x000fc00000000000 */
        /* <DEDUP_REMOVED lines=10> */
.L_x_19:


//--------------------- .nv.shared.reserved.0     --------------------------
	.section	.nv.shared.reserved.0,"aw",@nobits
	.weak		__nv_reservedSMEM_offset_0_alias
	.size		__nv_reservedSMEM_offset_0_alias, 0, 64
	.other		__nv_reservedSMEM_offset_0_alias,@"STO_CUDA_RESERVED_SHARED STV_DEFAULT"
__nv_reservedSMEM_offset_0_alias:
	.zero		0
	.zero		64


//--------------------- .nv.constant0._Z19fragment_shader_oldiPfS_S_ii --------------------------
	.section	.nv.constant0._Z19fragment_shader_oldiPfS_S_ii,"a",@progbits
	.sectionflags	@""
	.align	4
.nv.constant0._Z19fragment_shader_oldiPfS_S_ii:
	.zero		936


//--------------------- SYMBOLS --------------------------

	.type		.nv.reservedSmem.offset0,@object
	.size		.nv.reservedSmem.offset0,0x4
